	.target	sm_90a

	.elftype	@"ET_EXEC"


//--------------------- .note.nv.tkinfo           --------------------------
	.section	.note.nv.tkinfo,"",@"SHT_NOTE"
	.sectionflags	@"SHF_NOTE_NV_TKINFO"
	.tkinfo
        /*0018*/ 	.word	0x00000002
        /*0030*/ 	.string	""
        /*0030*/ 	.string	"ptxas"
        /*0030*/ 	.string	"Cuda compilation tools, release 13.0, V13.0.88"
        /*0030*/ 	.string	"Build cuda_13.0.r13.0/compiler.36424714_0"
        /*0030*/ 	.string	"-arch sm_90a -m 64 "



//--------------------- .note.nv.cuinfo           --------------------------
	.section	.note.nv.cuinfo,"",@"SHT_NOTE"
	.sectionflags	@"SHF_NOTE_NV_CUINFO"
        /*0018*/ 	.short	0x0002
        /*001a*/ 	.short	0x005a
        /*001c*/ 	.short	0x0082
	.zero		2


//--------------------- .nv.info                  --------------------------
	.section	.nv.info,"",@"SHT_CUDA_INFO"
	.align	4


	//----- nvinfo : EIATTR_REGCOUNT
	.align		4
        /*0000*/ 	.byte	0x04, 0x2f
        /*0002*/ 	.short	(.L_15 - .L_14)
	.align		4
.L_14:
        /*0004*/ 	.word	index@(_ZN7cutlass13device_kernelINS_4gemm6kernel13GemmUniversalIN4cute5tupleIJiiiiEEENS1_10collective13CollectiveMmaINS1_34MainloopSm90TmaGmmaWarpSpecializedILi2ENS5_IJNS4_1CILi1EEESB_SB_EEENS1_35KernelTmaWarpSpecializedCooperativeEEENS5_IJNSA_ILi192EEENSA_ILi256EEENSA_ILi128EEEEEENS_10bfloat16_tENS5_IJlSB_lEEESJ_SK_NS4_8TiledMMAINS4_8MMA_AtomIJNS4_4SM904GMMA28MMA_64x256x16_F32BF16BF16_SSILNSO_5MajorE0ELSQ_0ELNSO_7ScaleInE1ELSR_1EEEEEENS4_6LayoutINS5_IJNSA_ILi2EEESB_SB_EEENS5_IJSB_NSA_ILi0EEESX_EEEEENS5_IJNS4_10UnderscoreES10_S10_EEEEENS4_13SM90_TMA_LOADENS4_14ComposedLayoutINS4_7SwizzleILi3ELi4ELi3EEENS4_18smem_ptr_flag_bitsILi16EEENSU_INS5_IJNSA_ILi8EEENSA_ILi64EEEEEENS5_IJS1A_SB_EEEEEEEvNS4_8identityES13_S1E_vS1F_EENS_8epilogue10collective6detail29Sm90TmaWarpSpecializedAdapterINS1I_15DefaultEpilogueISJ_SK_SK_NS1H_6thread17LinearCombinationISJ_Li1EffLNS1M_9ScaleType4KindE0ELNS_15FloatRoundStyleE2ESJ_EENS1_15EpilogueDefaultEEEEEvvEEEEvNT_6ParamsE)
        /*0008*/ 	.word	0x000000a8


	//----- nvinfo : EIATTR_FRAME_SIZE
	.align		4
.L_15:
        /*000c*/ 	.byte	0x04, 0x11
        /*000e*/ 	.short	(.L_17 - .L_16)
	.align		4
.L_16:
        /*0010*/ 	.word	index@(_ZN7cutlass13device_kernelINS_4gemm6kernel13GemmUniversalIN4cute5tupleIJiiiiEEENS1_10collective13CollectiveMmaINS1_34MainloopSm90TmaGmmaWarpSpecializedILi2ENS5_IJNS4_1CILi1EEESB_SB_EEENS1_35KernelTmaWarpSpecializedCooperativeEEENS5_IJNSA_ILi192EEENSA_ILi256EEENSA_ILi128EEEEEENS_10bfloat16_tENS5_IJlSB_lEEESJ_SK_NS4_8TiledMMAINS4_8MMA_AtomIJNS4_4SM904GMMA28MMA_64x256x16_F32BF16BF16_SSILNSO_5MajorE0ELSQ_0ELNSO_7ScaleInE1ELSR_1EEEEEENS4_6LayoutINS5_IJNSA_ILi2EEESB_SB_EEENS5_IJSB_NSA_ILi0EEESX_EEEEENS5_IJNS4_10UnderscoreES10_S10_EEEEENS4_13SM90_TMA_LOADENS4_14ComposedLayoutINS4_7SwizzleILi3ELi4ELi3EEENS4_18smem_ptr_flag_bitsILi16EEENSU_INS5_IJNSA_ILi8EEENSA_ILi64EEEEEENS5_IJS1A_SB_EEEEEEEvNS4_8identityES13_S1E_vS1F_EENS_8epilogue10collective6detail29Sm90TmaWarpSpecializedAdapterINS1I_15DefaultEpilogueISJ_SK_SK_NS1H_6thread17LinearCombinationISJ_Li1EffLNS1M_9ScaleType4KindE0ELNS_15FloatRoundStyleE2ESJ_EENS1_15EpilogueDefaultEEEEEvvEEEEvNT_6ParamsE)
        /*0014*/ 	.word	0x00000d80


	//----- nvinfo : EIATTR_MIN_STACK_SIZE
	.align		4
.L_17:
        /*0018*/ 	.byte	0x04, 0x12
        /*001a*/ 	.short	(.L_19 - .L_18)
	.align		4
.L_18:
        /*001c*/ 	.word	index@(_ZN7cutlass13device_kernelINS_4gemm6kernel13GemmUniversalIN4cute5tupleIJiiiiEEENS1_10collective13CollectiveMmaINS1_34MainloopSm90TmaGmmaWarpSpecializedILi2ENS5_IJNS4_1CILi1EEESB_SB_EEENS1_35KernelTmaWarpSpecializedCooperativeEEENS5_IJNSA_ILi192EEENSA_ILi256EEENSA_ILi128EEEEEENS_10bfloat16_tENS5_IJlSB_lEEESJ_SK_NS4_8TiledMMAINS4_8MMA_AtomIJNS4_4SM904GMMA28MMA_64x256x16_F32BF16BF16_SSILNSO_5MajorE0ELSQ_0ELNSO_7ScaleInE1ELSR_1EEEEEENS4_6LayoutINS5_IJNSA_ILi2EEESB_SB_EEENS5_IJSB_NSA_ILi0EEESX_EEEEENS5_IJNS4_10UnderscoreES10_S10_EEEEENS4_13SM90_TMA_LOADENS4_14ComposedLayoutINS4_7SwizzleILi3ELi4ELi3EEENS4_18smem_ptr_flag_bitsILi16EEENSU_INS5_IJNSA_ILi8EEENSA_ILi64EEEEEENS5_IJS1A_SB_EEEEEEEvNS4_8identityES13_S1E_vS1F_EENS_8epilogue10collective6detail29Sm90TmaWarpSpecializedAdapterINS1I_15DefaultEpilogueISJ_SK_SK_NS1H_6thread17LinearCombinationISJ_Li1EffLNS1M_9ScaleType4KindE0ELNS_15FloatRoundStyleE2ESJ_EENS1_15EpilogueDefaultEEEEEvvEEEEvNT_6ParamsE)
        /*0020*/ 	.word	0x00000d80
.L_19:


//--------------------- .nv.compat                --------------------------
	.section	.nv.compat,"",@"SHT_CUDA_COMPAT_INFO"
	.align	4
        /*0000*/ 	.byte	0x02, 0x09, 0x01, 0x00, 0x02, 0x02, 0x04, 0x00, 0x02, 0x05, 0x05, 0x00, 0x03, 0x07, 0x01, 0x01
        /*0010*/ 	.byte	0x02, 0x03, 0x01, 0x00, 0x02, 0x06, 0x01, 0x00, 0x04, 0x0b, 0x08, 0x00, 0x00, 0x00, 0x00, 0x00
        /*0020*/ 	.byte	0x00, 0x00, 0x00, 0x00


//--------------------- .nv.info._ZN7cutlass13device_kernelINS_4gemm6kernel13GemmUniversalIN4cute5tupleIJiiiiEEENS1_10collective13CollectiveMmaINS1_34MainloopSm90TmaGmmaWarpSpecializedILi2ENS5_IJNS4_1CILi1EEESB_SB_EEENS1_35KernelTmaWarpSpecializedCooperativeEEENS5_IJNSA_ILi192EEENSA_ILi256EEENSA_ILi128EEEEEENS_10bfloat16_tENS5_IJlSB_lEEESJ_SK_NS4_8TiledMMAINS4_8MMA_AtomIJNS4_4SM904GMMA28MMA_64x256x16_F32BF16BF16_SSILNSO_5MajorE0ELSQ_0ELNSO_7ScaleInE1ELSR_1EEEEEENS4_6LayoutINS5_IJNSA_ILi2EEESB_SB_EEENS5_IJSB_NSA_ILi0EEESX_EEEEENS5_IJNS4_10UnderscoreES10_S10_EEEEENS4_13SM90_TMA_LOADENS4_14ComposedLayoutINS4_7SwizzleILi3ELi4ELi3EEENS4_18smem_ptr_flag_bitsILi16EEENSU_INS5_IJNSA_ILi8EEENSA_ILi64EEEEEENS5_IJS1A_SB_EEEEEEEvNS4_8identityES13_S1E_vS1F_EENS_8epilogue10collective6detail29Sm90TmaWarpSpecializedAdapterINS1I_15DefaultEpilogueISJ_SK_SK_NS1H_6thread17LinearCombinationISJ_Li1EffLNS1M_9ScaleType4KindE0ELNS_15FloatRoundStyleE2ESJ_EENS1_15EpilogueDefaultEEEEEvvEEEEvNT_6ParamsE --------------------------
	.section	.nv.info._ZN7cutlass13device_kernelINS_4gemm6kernel13GemmUniversalIN4cute5tupleIJiiiiEEENS1_10collective13CollectiveMmaINS1_34MainloopSm90TmaGmmaWarpSpecializedILi2ENS5_IJNS4_1CILi1EEESB_SB_EEENS1_35KernelTmaWarpSpecializedCooperativeEEENS5_IJNSA_ILi192EEENSA_ILi256EEENSA_ILi128EEEEEENS_10bfloat16_tENS5_IJlSB_lEEESJ_SK_NS4_8TiledMMAINS4_8MMA_AtomIJNS4_4SM904GMMA28MMA_64x256x16_F32BF16BF16_SSILNSO_5MajorE0ELSQ_0ELNSO_7ScaleInE1ELSR_1EEEEEENS4_6LayoutINS5_IJNSA_ILi2EEESB_SB_EEENS5_IJSB_NSA_ILi0EEESX_EEEEENS5_IJNS4_10UnderscoreES10_S10_EEEEENS4_13SM90_TMA_LOADENS4_14ComposedLayoutINS4_7SwizzleILi3ELi4ELi3EEENS4_18smem_ptr_flag_bitsILi16EEENSU_INS5_IJNSA_ILi8EEENSA_ILi64EEEEEENS5_IJS1A_SB_EEEEEEEvNS4_8identityES13_S1E_vS1F_EENS_8epilogue10collective6detail29Sm90TmaWarpSpecializedAdapterINS1I_15DefaultEpilogueISJ_SK_SK_NS1H_6thread17LinearCombinationISJ_Li1EffLNS1M_9ScaleType4KindE0ELNS_15FloatRoundStyleE2ESJ_EENS1_15EpilogueDefaultEEEEEvvEEEEvNT_6ParamsE,"",@"SHT_CUDA_INFO"
	.sectionflags	@""
	.align	4


	//----- nvinfo : EIATTR_CUDA_API_VERSION
	.align		4
        /*0000*/ 	.byte	0x04, 0x37
        /*0002*/ 	.short	(.L_21 - .L_20)
.L_20:
        /*0004*/ 	.word	0x00000082


	//----- nvinfo : EIATTR_KPARAM_INFO
	.align		4
.L_21:
        /*0008*/ 	.byte	0x04, 0x17
        /*000a*/ 	.short	(.L_23 - .L_22)
.L_22:
        /*000c*/ 	.word	0x00000000
        /*0010*/ 	.short	0x0000
        /*0012*/ 	.short	0x0070
        /*0014*/ 	.byte	0x00, 0xf0, 0x01, 0x10


	//----- nvinfo : EIATTR_SPARSE_MMA_MASK
	.align		4
.L_23:
        /*0018*/ 	.byte	0x03, 0x50
        /*001a*/ 	.short	0x0000


	//----- nvinfo : EIATTR_MAXREG_COUNT
	.align		4
        /*001c*/ 	.byte	0x03, 0x1b
        /*001e*/ 	.short	0x00a8


	//----- nvinfo : EIATTR_NUM_BARRIERS
	.align		4
        /*0020*/ 	.byte	0x02, 0x4c
        /*0022*/ 	.byte	0x01
	.zero		1


	//----- nvinfo : EIATTR_EXTERNS
	.align		4
        /*0024*/ 	.byte	0x04, 0x0f
        /*0026*/ 	.short	(.L_25 - .L_24)


	//   ....[0]....
	.align		4
.L_24:
        /*0028*/ 	.word	index@(__assertfail)


	//----- nvinfo : EIATTR_ANNOTATIONS
	.align		4
.L_25:
        /*002c*/ 	.byte	0x04, 0x55
        /*002e*/ 	.short	(.L_27 - .L_26)


	//   ....[0]....
.L_26:
        /*0030*/ 	.word	0x00000001
        /*0034*/ 	.byte	0x50, 0x05, 0x00, 0x00, 0x01, 0x00, 0x00, 0x00, 0xe0, 0x12, 0x00, 0x00, 0x01, 0x00, 0x00, 0x00
        /* <DEDUP_REMOVED lines=1465> */
        /*5bd4*/ 	.byte	0xd0, 0x37, 0x02, 0x00, 0x01, 0x00, 0x00, 0x00, 0x70, 0x39, 0x02, 0x00


	//----- nvinfo : EIATTR_MERCURY_ISA_VERSION
	.align		4
.L_27:
        /*5be0*/ 	.byte	0x03, 0x5f
        /*5be2*/ 	.short	0x0101


	//----- nvinfo : EIATTR_INT_WARP_WIDE_INSTR_OFFSETS
	.align		4
        /*5be4*/ 	.byte	0x04, 0x31
        /*5be6*/ 	.short	(.L_29 - .L_28)


	//   ....[0]....
.L_28:
        /*5be8*/ 	.word	0x00000420


	//   ....[1]....
        /*5bec*/ 	.word	0x00000430


	//   ....[2]....
        /*5bf0*/ 	.word	0x00000560


	//----- nvinfo : EIATTR_COOP_GROUP_MASK_REGIDS
	.align		4
.L_29:
        /*5bf4*/ 	.byte	0x04, 0x29
        /*5bf6*/ 	.short	(.L_31 - .L_30)


	//   ....[0]....
.L_30:
        /*5bf8*/ 	.word	0xffffffff


	//   ....[1]....
        /*5bfc*/ 	.word	0xffffffff


	//   ....[2]....
        /*5c00*/ 	.word	0xffffffff


	//   ....[3]....
        /*5c04*/ 	.word	0xffffffff


	//   ....[4]....
        /*5c08*/ 	.word	0xffffffff


	//----- nvinfo : EIATTR_COOP_GROUP_INSTR_OFFSETS
	.align		4
.L_31:
        /*5c0c*/ 	.byte	0x04, 0x28
        /*5c0e*/ 	.short	(.L_33 - .L_32)


	//   ....[0]....
.L_32:
        /*5c10*/ 	.word	0x00000070


	//   ....[1]....
        /*5c14*/ 	.word	0x00000080


	//   ....[2]....
        /*5c18*/ 	.word	0x000001a0


	//   ....[3]....
        /*5c1c*/ 	.word	0x00000370


	//   ....[4]....
        /*5c20*/ 	.word	0x00000fa0


	//----- nvinfo : EIATTR_REG_RECONFIG
	.align		4
.L_33:
        /*5c24*/ 	.byte	0x01, 0x54
	.zero		2


	//----- nvinfo : EIATTR_SYSCALL_OFFSETS
	.align		4
        /*5c28*/ 	.byte	0x04, 0x46
        /*5c2a*/ 	.short	(.L_35 - .L_34)


	//   ....[0]....
.L_34:
        /*5c2c*/ 	.word	0x00001150


	//----- nvinfo : EIATTR_MBARRIER_INSTR_OFFSETS
	.align		4
.L_35:
        /*5c30*/ 	.byte	0x04, 0x39
        /*5c32*/ 	.short	(.L_37 - .L_36)


	//   ....[0]....
.L_36:
        /*5c34*/ 	.word	0x00000320
        /*5c38*/ 	.word	0x000000ff
        /*5c3c*/ 	.word	0x00000000
        /*5c40*/ 	.short	0x0100
        /*5c42*/ 	.byte	0x09
	.zero		1


	//   ....[1]....
        /*5c44*/ 	.word	0x00000330
        /*5c48*/ 	.word	0x000000ff
        /*5c4c*/ 	.word	0x00000010
        /*5c50*/ 	.short	0x0100
        /*5c52*/ 	.byte	0x09
	.zero		1


	//   ....[2]....
        /*5c54*/ 	.word	0x00000340
        /*5c58*/ 	.word	0x000000ff
        /*5c5c*/ 	.word	0x00000008
        /*5c60*/ 	.short	0x0100
        /*5c62*/ 	.byte	0x09
	.zero		1


	//   ....[3]....
        /*5c64*/ 	.word	0x00000350
        /*5c68*/ 	.word	0x000000ff
        /*5c6c*/ 	.word	0x00000018
        /*5c70*/ 	.short	0x0100
        /*5c72*/ 	.byte	0x09
	.zero		1


	//   ....[4]....
        /*5c74*/ 	.word	0x00000580
        /*5c78*/ 	.word	0x000000ff
        /*5c7c*/ 	.word	0x00000030
        /*5c80*/ 	.short	0x0100
        /*5c82*/ 	.byte	0x06
	.zero		1


	//   ....[5]....
        /*5c84*/ 	.word	0x00000590
        /*5c88*/ 	.word	0x000000ff
        /*5c8c*/ 	.word	0x00000038
        /*5c90*/ 	.short	0x0100
        /*5c92*/ 	.byte	0x06
	.zero		1


	//   ....[6]....
        /*5c94*/ 	.word	0x000011f0
        /*5c98*/ 	.word	0x00000003
        /*5c9c*/ 	.word	0x00000000
        /*5ca0*/ 	.short	0x010a
        /*5ca2*/ 	.byte	0x3f
	.zero		1


	//   ....[7]....
        /*5ca4*/ 	.word	0x00001230
        /*5ca8*/ 	.word	0x00000003
        /*5cac*/ 	.word	0x00000000
        /*5cb0*/ 	.short	0x010a
        /*5cb2*/ 	.byte	0x3f
	.zero		1


	//   ....[8]....
        /*5cb4*/ 	.word	0x00008b30
        /*5cb8*/ 	.word	0x000000ff
        /*5cbc*/ 	.word	0x00000000
        /*5cc0*/ 	.short	0x010a
        /*5cc2*/ 	.byte	0x04
	.zero		1


	//   ....[9]....
        /*5cc4*/ 	.word	0x00008b70
        /*5cc8*/ 	.word	0x000000ff
        /*5ccc*/ 	.word	0x00000000
        /*5cd0*/ 	.short	0x010a
        /*5cd2*/ 	.byte	0x04
	.zero		1


	//   ....[10]....
        /*5cd4*/ 	.word	0x00010f40
        /*5cd8*/ 	.word	0x000000ff
        /*5cdc*/ 	.word	0x00000000
        /*5ce0*/ 	.short	0x0101
        /*5ce2*/ 	.byte	0x0c
	.zero		1


	//   ....[11]....
        /*5ce4*/ 	.word	0x00011130
        /*5ce8*/ 	.word	0x000000ff
        /*5cec*/ 	.word	0x00000000
        /*5cf0*/ 	.short	0x0101
        /*5cf2*/ 	.byte	0x04
	.zero		1


	//   ....[12]....
        /*5cf4*/ 	.word	0x00023470
        /*5cf8*/ 	.word	0x0000000c
        /*5cfc*/ 	.word	0x00000010
        /*5d00*/ 	.short	0x010a
        /*5d02*/ 	.byte	0x3f
	.zero		1


	//   ....[13]....
        /*5d04*/ 	.word	0x000238e0
        /*5d08*/ 	.word	0x00000003
        /*5d0c*/ 	.word	0x00000038
        /*5d10*/ 	.short	0x0101
        /*5d12*/ 	.byte	0x3f
	.zero		1


	//   ....[14]....
        /*5d14*/ 	.word	0x00024060
        /*5d18*/ 	.word	0x00000007
        /*5d1c*/ 	.word	0x00000000
        /*5d20*/ 	.short	0x010a
        /*5d22*/ 	.byte	0x3f
	.zero		1


	//   ....[15]....
        /*5d24*/ 	.word	0x000240e0
        /*5d28*/ 	.word	0x00000003
        /*5d2c*/ 	.word	0x00000000
        /*5d30*/ 	.short	0x010a
        /*5d32*/ 	.byte	0x3f
	.zero		1


	//   ....[16]....
        /*5d34*/ 	.word	0x00024140
        /*5d38*/ 	.word	0x00000003
        /*5d3c*/ 	.word	0x00000000
        /*5d40*/ 	.short	0x010a
        /*5d42*/ 	.byte	0x3f
	.zero		1


	//   ....[17]....
        /*5d44*/ 	.word	0x000241a0
        /*5d48*/ 	.word	0x00000004
        /*5d4c*/ 	.word	0x00000000
        /*5d50*/ 	.short	0x010a
        /*5d52*/ 	.byte	0x3f
	.zero		1


	//   ....[18]....
        /*5d54*/ 	.word	0x00024270
        /*5d58*/ 	.word	0x0000000c
        /*5d5c*/ 	.word	0x00000010
        /*5d60*/ 	.short	0x010a
        /*5d62*/ 	.byte	0x3f
	.zero		1


	//   ....[19]....
        /*5d64*/ 	.word	0x00024340
        /*5d68*/ 	.word	0x00000007
        /*5d6c*/ 	.word	0x00000000
        /*5d70*/ 	.short	0x010a
        /*5d72*/ 	.byte	0x3f
	.zero		1


	//----- nvinfo : EIATTR_NUM_MBARRIERS
	.align		4
.L_37:
        /*5d74*/ 	.byte	0x03, 0x38
        /*5d76*/ 	.short	0x0006


	//----- nvinfo : EIATTR_EXIT_INSTR_OFFSETS
	.align		4
        /*5d78*/ 	.byte	0x04, 0x1c
        /*5d7a*/ 	.short	(.L_39 - .L_38)


	//   ....[0]....
.L_38:
        /*5d7c*/ 	.word	0x000005f0


	//   ....[1]....
        /*5d80*/ 	.word	0x00000ec0


	//   ....[2]....
        /*5d84*/ 	.word	0x00022ab0


	//   ....[3]....
        /*5d88*/ 	.word	0x00023100


	//   ....[4]....
        /*5d8c*/ 	.word	0x00024130


	//----- nvinfo : EIATTR_MAX_THREADS
	.align		4
.L_39:
        /*5d90*/ 	.byte	0x04, 0x05
        /*5d92*/ 	.short	(.L_41 - .L_40)
.L_40:
        /*5d94*/ 	.word	0x00000180
        /*5d98*/ 	.word	0x00000001
        /*5d9c*/ 	.word	0x00000001


	//----- nvinfo : EIATTR_CRS_STACK_SIZE
	.align		4
.L_41:
        /*5da0*/ 	.byte	0x04, 0x1e
        /*5da2*/ 	.short	(.L_43 - .L_42)
.L_42:
        /*5da4*/ 	.word	0x00000000


	//----- nvinfo : EIATTR_CBANK_PARAM_SIZE
	.align		4
.L_43:
        /*5da8*/ 	.byte	0x03, 0x19
        /*5daa*/ 	.short	0x0470


	//----- nvinfo : EIATTR_PARAM_CBANK
	.align		4
        /*5dac*/ 	.byte	0x04, 0x0a
        /*5dae*/ 	.short	(.L_45 - .L_44)
	.align		4
.L_44:
        /*5db0*/ 	.word	index@(.nv.constant0._ZN7cutlass13device_kernelINS_4gemm6kernel13GemmUniversalIN4cute5tupleIJiiiiEEENS1_10collective13CollectiveMmaINS1_34MainloopSm90TmaGmmaWarpSpecializedILi2ENS5_IJNS4_1CILi1EEESB_SB_EEENS1_35KernelTmaWarpSpecializedCooperativeEEENS5_IJNSA_ILi192EEENSA_ILi256EEENSA_ILi128EEEEEENS_10bfloat16_tENS5_IJlSB_lEEESJ_SK_NS4_8TiledMMAINS4_8MMA_AtomIJNS4_4SM904GMMA28MMA_64x256x16_F32BF16BF16_SSILNSO_5MajorE0ELSQ_0ELNSO_7ScaleInE1ELSR_1EEEEEENS4_6LayoutINS5_IJNSA_ILi2EEESB_SB_EEENS5_IJSB_NSA_ILi0EEESX_EEEEENS5_IJNS4_10UnderscoreES10_S10_EEEEENS4_13SM90_TMA_LOADENS4_14ComposedLayoutINS4_7SwizzleILi3ELi4ELi3EEENS4_18smem_ptr_flag_bitsILi16EEENSU_INS5_IJNSA_ILi8EEENSA_ILi64EEEEEENS5_IJS1A_SB_EEEEEEEvNS4_8identityES13_S1E_vS1F_EENS_8epilogue10collective6detail29Sm90TmaWarpSpecializedAdapterINS1I_15DefaultEpilogueISJ_SK_SK_NS1H_6thread17LinearCombinationISJ_Li1EffLNS1M_9ScaleType4KindE0ELNS_15FloatRoundStyleE2ESJ_EENS1_15EpilogueDefaultEEEEEvvEEEEvNT_6ParamsE)
        /*5db4*/ 	.short	0x0210
        /*5db6*/ 	.short	0x0470


	//----- nvinfo : EIATTR_SW_WAR
	.align		4
.L_45:
        /*5db8*/ 	.byte	0x04, 0x36
        /*5dba*/ 	.short	(.L_47 - .L_46)
.L_46:
        /*5dbc*/ 	.word	0x00000008
.L_47:


//--------------------- .nv.callgraph             --------------------------
	.section	.nv.callgraph,"",@"SHT_CUDA_CALLGRAPH"
	.align	4
	.sectionentsize	8
	.align		4
        /*0000*/ 	.word	0x00000000
	.align		4
        /*0004*/ 	.word	0xffffffff
	.align		4
        /*0008*/ 	.word	index@(_ZN7cutlass13device_kernelINS_4gemm6kernel13GemmUniversalIN4cute5tupleIJiiiiEEENS1_10collective13CollectiveMmaINS1_34MainloopSm90TmaGmmaWarpSpecializedILi2ENS5_IJNS4_1CILi1EEESB_SB_EEENS1_35KernelTmaWarpSpecializedCooperativeEEENS5_IJNSA_ILi192EEENSA_ILi256EEENSA_ILi128EEEEEENS_10bfloat16_tENS5_IJlSB_lEEESJ_SK_NS4_8TiledMMAINS4_8MMA_AtomIJNS4_4SM904GMMA28MMA_64x256x16_F32BF16BF16_SSILNSO_5MajorE0ELSQ_0ELNSO_7ScaleInE1ELSR_1EEEEEENS4_6LayoutINS5_IJNSA_ILi2EEESB_SB_EEENS5_IJSB_NSA_ILi0EEESX_EEEEENS5_IJNS4_10UnderscoreES10_S10_EEEEENS4_13SM90_TMA_LOADENS4_14ComposedLayoutINS4_7SwizzleILi3ELi4ELi3EEENS4_18smem_ptr_flag_bitsILi16EEENSU_INS5_IJNSA_ILi8EEENSA_ILi64EEEEEENS5_IJS1A_SB_EEEEEEEvNS4_8identityES13_S1E_vS1F_EENS_8epilogue10collective6detail29Sm90TmaWarpSpecializedAdapterINS1I_15DefaultEpilogueISJ_SK_SK_NS1H_6thread17LinearCombinationISJ_Li1EffLNS1M_9ScaleType4KindE0ELNS_15FloatRoundStyleE2ESJ_EENS1_15EpilogueDefaultEEEEEvvEEEEvNT_6ParamsE)
	.align		4
        /*000c*/ 	.word	index@(__assertfail)
	.align		4
        /*0010*/ 	.word	0x00000000
	.align		4
        /*0014*/ 	.word	0xfffffffe
	.align		4
        /*0018*/ 	.word	0x00000000
	.align		4
        /*001c*/ 	.word	0xfffffffd
	.align		4
        /*0020*/ 	.word	0x00000000
	.align		4
        /*0024*/ 	.word	0xfffffffc


//--------------------- .nv.constant4             --------------------------
	.section	.nv.constant4,"a",@progbits
	.align	8
	.align		8
.nv.constant4:
        /*0000*/ 	.dword	__assertfail
	.align		8
        /*0008*/ 	.dword	__unnamed_1
	.align		8
        /*0010*/ 	.dword	_ZN39_INTERNAL_23d3879d_4_k_cu_b99319f2_59164cuda3std3__45__cpo5beginE
	.align		8
        /*0018*/ 	.dword	_ZN39_INTERNAL_23d3879d_4_k_cu_b99319f2_59164cuda3std3__45__cpo3endE
	.align		8
        /*0020*/ 	.dword	_ZN39_INTERNAL_23d3879d_4_k_cu_b99319f2_59164cuda3std3__45__cpo6cbeginE
	.align		8
        /*0028*/ 	.dword	_ZN39_INTERNAL_23d3879d_4_k_cu_b99319f2_59164cuda3std3__45__cpo4cendE
	.align		8
        /*0030*/ 	.dword	_ZN39_INTERNAL_23d3879d_4_k_cu_b99319f2_59164cuda3std3__441_GLOBAL__N__23d3879d_4_k_cu_b99319f2_59166ignoreE
	.align		8
        /*0038*/ 	.dword	_ZN39_INTERNAL_23d3879d_4_k_cu_b99319f2_59164cuda3std3__419piecewise_constructE
	.align		8
        /*0040*/ 	.dword	_ZN39_INTERNAL_23d3879d_4_k_cu_b99319f2_59164cuda3std3__48in_placeE
	.align		8
        /*0048*/ 	.dword	_ZN39_INTERNAL_23d3879d_4_k_cu_b99319f2_59164cuda3std6ranges3__45__cpo4swapE
	.align		8
        /*0050*/ 	.dword	_ZN39_INTERNAL_23d3879d_4_k_cu_b99319f2_59164cuda3std6ranges3__45__cpo9iter_moveE
	.align		8
        /*0058*/ 	.dword	_ZN39_INTERNAL_23d3879d_4_k_cu_b99319f2_59164cute7productE
	.align		8
        /*0060*/ 	.dword	_ZN39_INTERNAL_23d3879d_4_k_cu_b99319f2_59164cute1_E
	.align		8
        /*0068*/ 	.dword	$str$22
	.align		8
        /*0070*/ 	.dword	$str$23


//--------------------- .text._ZN7cutlass13device_kernelINS_4gemm6kernel13GemmUniversalIN4cute5tupleIJiiiiEEENS1_10collective13CollectiveMmaINS1_34MainloopSm90TmaGmmaWarpSpecializedILi2ENS5_IJNS4_1CILi1EEESB_SB_EEENS1_35KernelTmaWarpSpecializedCooperativeEEENS5_IJNSA_ILi192EEENSA_ILi256EEENSA_ILi128EEEEEENS_10bfloat16_tENS5_IJlSB_lEEESJ_SK_NS4_8TiledMMAINS4_8MMA_AtomIJNS4_4SM904GMMA28MMA_64x256x16_F32BF16BF16_SSILNSO_5MajorE0ELSQ_0ELNSO_7ScaleInE1ELSR_1EEEEEENS4_6LayoutINS5_IJNSA_ILi2EEESB_SB_EEENS5_IJSB_NSA_ILi0EEESX_EEEEENS5_IJNS4_10UnderscoreES10_S10_EEEEENS4_13SM90_TMA_LOADENS4_14ComposedLayoutINS4_7SwizzleILi3ELi4ELi3EEENS4_18smem_ptr_flag_bitsILi16EEENSU_INS5_IJNSA_ILi8EEENSA_ILi64EEEEEENS5_IJS1A_SB_EEEEEEEvNS4_8identityES13_S1E_vS1F_EENS_8epilogue10collective6detail29Sm90TmaWarpSpecializedAdapterINS1I_15DefaultEpilogueISJ_SK_SK_NS1H_6thread17LinearCombinationISJ_Li1EffLNS1M_9ScaleType4KindE0ELNS_15FloatRoundStyleE2ESJ_EENS1_15EpilogueDefaultEEEEEvvEEEEvNT_6ParamsE --------------------------
	.section	.text._ZN7cutlass13device_kernelINS_4gemm6kernel13GemmUniversalIN4cute5tupleIJiiiiEEENS1_10collective13CollectiveMmaINS1_34MainloopSm90TmaGmmaWarpSpecializedILi2ENS5_IJNS4_1CILi1EEESB_SB_EEENS1_35KernelTmaWarpSpecializedCooperativeEEENS5_IJNSA_ILi192EEENSA_ILi256EEENSA_ILi128EEEEEENS_10bfloat16_tENS5_IJlSB_lEEESJ_SK_NS4_8TiledMMAINS4_8MMA_AtomIJNS4_4SM904GMMA28MMA_64x256x16_F32BF16BF16_SSILNSO_5MajorE0ELSQ_0ELNSO_7ScaleInE1ELSR_1EEEEEENS4_6LayoutINS5_IJNSA_ILi2EEESB_SB_EEENS5_IJSB_NSA_ILi0EEESX_EEEEENS5_IJNS4_10UnderscoreES10_S10_EEEEENS4_13SM90_TMA_LOADENS4_14ComposedLayoutINS4_7SwizzleILi3ELi4ELi3EEENS4_18smem_ptr_flag_bitsILi16EEENSU_INS5_IJNSA_ILi8EEENSA_ILi64EEEEEENS5_IJS1A_SB_EEEEEEEvNS4_8identityES13_S1E_vS1F_EENS_8epilogue10collective6detail29Sm90TmaWarpSpecializedAdapterINS1I_15DefaultEpilogueISJ_SK_SK_NS1H_6thread17LinearCombinationISJ_Li1EffLNS1M_9ScaleType4KindE0ELNS_15FloatRoundStyleE2ESJ_EENS1_15EpilogueDefaultEEEEEvvEEEEvNT_6ParamsE,"ax",@progbits
	.align	128
.text._ZN7cutlass13device_kernelINS_4gemm6kernel13GemmUniversalIN4cute5tupleIJiiiiEEENS1_10collective13CollectiveMmaINS1_34MainloopSm90TmaGmmaWarpSpecializedILi2ENS5_IJNS4_1CILi1EEESB_SB_EEENS1_35KernelTmaWarpSpecializedCooperativeEEENS5_IJNSA_ILi192EEENSA_ILi256EEENSA_ILi128EEEEEENS_10bfloat16_tENS5_IJlSB_lEEESJ_SK_NS4_8TiledMMAINS4_8MMA_AtomIJNS4_4SM904GMMA28MMA_64x256x16_F32BF16BF16_SSILNSO_5MajorE0ELSQ_0ELNSO_7ScaleInE1ELSR_1EEEEEENS4_6LayoutINS5_IJNSA_ILi2EEESB_SB_EEENS5_IJSB_NSA_ILi0EEESX_EEEEENS5_IJNS4_10UnderscoreES10_S10_EEEEENS4_13SM90_TMA_LOADENS4_14ComposedLayoutINS4_7SwizzleILi3ELi4ELi3EEENS4_18smem_ptr_flag_bitsILi16EEENSU_INS5_IJNSA_ILi8EEENSA_ILi64EEEEEENS5_IJS1A_SB_EEEEEEEvNS4_8identityES13_S1E_vS1F_EENS_8epilogue10collective6detail29Sm90TmaWarpSpecializedAdapterINS1I_15DefaultEpilogueISJ_SK_SK_NS1H_6thread17LinearCombinationISJ_Li1EffLNS1M_9ScaleType4KindE0ELNS_15FloatRoundStyleE2ESJ_EENS1_15EpilogueDefaultEEEEEvvEEEEvNT_6ParamsE:
        .type           _ZN7cutlass13device_kernelINS_4gemm6kernel13GemmUniversalIN4cute5tupleIJiiiiEEENS1_10collective13CollectiveMmaINS1_34MainloopSm90TmaGmmaWarpSpecializedILi2ENS5_IJNS4_1CILi1EEESB_SB_EEENS1_35KernelTmaWarpSpecializedCooperativeEEENS5_IJNSA_ILi192EEENSA_ILi256EEENSA_ILi128EEEEEENS_10bfloat16_tENS5_IJlSB_lEEESJ_SK_NS4_8TiledMMAINS4_8MMA_AtomIJNS4_4SM904GMMA28MMA_64x256x16_F32BF16BF16_SSILNSO_5MajorE0ELSQ_0ELNSO_7ScaleInE1ELSR_1EEEEEENS4_6LayoutINS5_IJNSA_ILi2EEESB_SB_EEENS5_IJSB_NSA_ILi0EEESX_EEEEENS5_IJNS4_10UnderscoreES10_S10_EEEEENS4_13SM90_TMA_LOADENS4_14ComposedLayoutINS4_7SwizzleILi3ELi4ELi3EEENS4_18smem_ptr_flag_bitsILi16EEENSU_INS5_IJNSA_ILi8EEENSA_ILi64EEEEEENS5_IJS1A_SB_EEEEEEEvNS4_8identityES13_S1E_vS1F_EENS_8epilogue10collective6detail29Sm90TmaWarpSpecializedAdapterINS1I_15DefaultEpilogueISJ_SK_SK_NS1H_6thread17LinearCombinationISJ_Li1EffLNS1M_9ScaleType4KindE0ELNS_15FloatRoundStyleE2ESJ_EENS1_15EpilogueDefaultEEEEEvvEEEEvNT_6ParamsE,@function
        .size           _ZN7cutlass13device_kernelINS_4gemm6kernel13GemmUniversalIN4cute5tupleIJiiiiEEENS1_10collective13CollectiveMmaINS1_34MainloopSm90TmaGmmaWarpSpecializedILi2ENS5_IJNS4_1CILi1EEESB_SB_EEENS1_35KernelTmaWarpSpecializedCooperativeEEENS5_IJNSA_ILi192EEENSA_ILi256EEENSA_ILi128EEEEEENS_10bfloat16_tENS5_IJlSB_lEEESJ_SK_NS4_8TiledMMAINS4_8MMA_AtomIJNS4_4SM904GMMA28MMA_64x256x16_F32BF16BF16_SSILNSO_5MajorE0ELSQ_0ELNSO_7ScaleInE1ELSR_1EEEEEENS4_6LayoutINS5_IJNSA_ILi2EEESB_SB_EEENS5_IJSB_NSA_ILi0EEESX_EEEEENS5_IJNS4_10UnderscoreES10_S10_EEEEENS4_13SM90_TMA_LOADENS4_14ComposedLayoutINS4_7SwizzleILi3ELi4ELi3EEENS4_18smem_ptr_flag_bitsILi16EEENSU_INS5_IJNSA_ILi8EEENSA_ILi64EEEEEENS5_IJS1A_SB_EEEEEEEvNS4_8identityES13_S1E_vS1F_EENS_8epilogue10collective6detail29Sm90TmaWarpSpecializedAdapterINS1I_15DefaultEpilogueISJ_SK_SK_NS1H_6thread17LinearCombinationISJ_Li1EffLNS1M_9ScaleType4KindE0ELNS_15FloatRoundStyleE2ESJ_EENS1_15EpilogueDefaultEEEEEvvEEEEvNT_6ParamsE,(.L_x_572 - _ZN7cutlass13device_kernelINS_4gemm6kernel13GemmUniversalIN4cute5tupleIJiiiiEEENS1_10collective13CollectiveMmaINS1_34MainloopSm90TmaGmmaWarpSpecializedILi2ENS5_IJNS4_1CILi1EEESB_SB_EEENS1_35KernelTmaWarpSpecializedCooperativeEEENS5_IJNSA_ILi192EEENSA_ILi256EEENSA_ILi128EEEEEENS_10bfloat16_tENS5_IJlSB_lEEESJ_SK_NS4_8TiledMMAINS4_8MMA_AtomIJNS4_4SM904GMMA28MMA_64x256x16_F32BF16BF16_SSILNSO_5MajorE0ELSQ_0ELNSO_7ScaleInE1ELSR_1EEEEEENS4_6LayoutINS5_IJNSA_ILi2EEESB_SB_EEENS5_IJSB_NSA_ILi0EEESX_EEEEENS5_IJNS4_10UnderscoreES10_S10_EEEEENS4_13SM90_TMA_LOADENS4_14ComposedLayoutINS4_7SwizzleILi3ELi4ELi3EEENS4_18smem_ptr_flag_bitsILi16EEENSU_INS5_IJNSA_ILi8EEENSA_ILi64EEEEEENS5_IJS1A_SB_EEEEEEEvNS4_8identityES13_S1E_vS1F_EENS_8epilogue10collective6detail29Sm90TmaWarpSpecializedAdapterINS1I_15DefaultEpilogueISJ_SK_SK_NS1H_6thread17LinearCombinationISJ_Li1EffLNS1M_9ScaleType4KindE0ELNS_15FloatRoundStyleE2ESJ_EENS1_15EpilogueDefaultEEEEEvvEEEEvNT_6ParamsE)
        .other          _ZN7cutlass13device_kernelINS_4gemm6kernel13GemmUniversalIN4cute5tupleIJiiiiEEENS1_10collective13CollectiveMmaINS1_34MainloopSm90TmaGmmaWarpSpecializedILi2ENS5_IJNS4_1CILi1EEESB_SB_EEENS1_35KernelTmaWarpSpecializedCooperativeEEENS5_IJNSA_ILi192EEENSA_ILi256EEENSA_ILi128EEEEEENS_10bfloat16_tENS5_IJlSB_lEEESJ_SK_NS4_8TiledMMAINS4_8MMA_AtomIJNS4_4SM904GMMA28MMA_64x256x16_F32BF16BF16_SSILNSO_5MajorE0ELSQ_0ELNSO_7ScaleInE1ELSR_1EEEEEENS4_6LayoutINS5_IJNSA_ILi2EEESB_SB_EEENS5_IJSB_NSA_ILi0EEESX_EEEEENS5_IJNS4_10UnderscoreES10_S10_EEEEENS4_13SM90_TMA_LOADENS4_14ComposedLayoutINS4_7SwizzleILi3ELi4ELi3EEENS4_18smem_ptr_flag_bitsILi16EEENSU_INS5_IJNSA_ILi8EEENSA_ILi64EEEEEENS5_IJS1A_SB_EEEEEEEvNS4_8identityES13_S1E_vS1F_EENS_8epilogue10collective6detail29Sm90TmaWarpSpecializedAdapterINS1I_15DefaultEpilogueISJ_SK_SK_NS1H_6thread17LinearCombinationISJ_Li1EffLNS1M_9ScaleType4KindE0ELNS_15FloatRoundStyleE2ESJ_EENS1_15EpilogueDefaultEEEEEvvEEEEvNT_6ParamsE,@"STO_CUDA_ENTRY STV_DEFAULT"
_ZN7cutlass13device_kernelINS_4gemm6kernel13GemmUniversalIN4cute5tupleIJiiiiEEENS1_10collective13CollectiveMmaINS1_34MainloopSm90TmaGmmaWarpSpecializedILi2ENS5_IJNS4_1CILi1EEESB_SB_EEENS1_35KernelTmaWarpSpecializedCooperativeEEENS5_IJNSA_ILi192EEENSA_ILi256EEENSA_ILi128EEEEEENS_10bfloat16_tENS5_IJlSB_lEEESJ_SK_NS4_8TiledMMAINS4_8MMA_AtomIJNS4_4SM904GMMA28MMA_64x256x16_F32BF16BF16_SSILNSO_5MajorE0ELSQ_0ELNSO_7ScaleInE1ELSR_1EEEEEENS4_6LayoutINS5_IJNSA_ILi2EEESB_SB_EEENS5_IJSB_NSA_ILi0EEESX_EEEEENS5_IJNS4_10UnderscoreES10_S10_EEEEENS4_13SM90_TMA_LOADENS4_14ComposedLayoutINS4_7SwizzleILi3ELi4ELi3EEENS4_18smem_ptr_flag_bitsILi16EEENSU_INS5_IJNSA_ILi8EEENSA_ILi64EEEEEENS5_IJS1A_SB_EEEEEEEvNS4_8identityES13_S1E_vS1F_EENS_8epilogue10collective6detail29Sm90TmaWarpSpecializedAdapterINS1I_15DefaultEpilogueISJ_SK_SK_NS1H_6thread17LinearCombinationISJ_Li1EffLNS1M_9ScaleType4KindE0ELNS_15FloatRoundStyleE2ESJ_EENS1_15EpilogueDefaultEEEEEvvEEEEvNT_6ParamsE:
[----:B------:R-:W0:Y:S02]  /*0000*/  LDC R1, c[0x0][0x28] ;  /* 0x00000a00ff017b82 */ /* 0x000e240000000800 */
[----:B0-----:R-:W-:Y:S01]  /*0010*/  VIADD R1, R1, 0xfffff280 ;  /* 0xfffff28001017836 */ /* 0x001fe20000000000 */
[----:B------:R-:W0:Y:S01]  /*0020*/  S2R R2, SR_TID.X ;  /* 0x0000000000027919 */ /* 0x000e220000002100 */
[----:B------:R-:W-:Y:S01]  /*0030*/  ELECT P0, URZ, PT ;  /* 0x00000000003f782f */ /* 0x000fe20003800000 */
[----:B------:R-:W-:Y:S01]  /*0040*/  BSSY B0, `(.L_x_0) ;  /* 0x0000015000007945 */ /* 0x000fe20003800000 */
[--C-:B0-----:R-:W-:Y:S02]  /*0050*/  SHF.R.U32.HI R0, RZ, 0x5, R2.reuse ;  /* 0x00000005ff007819 */ /* 0x101fe40000011602 */
[----:B------:R-:W-:-:S03]  /*0060*/  SHF.R.U32.HI R163, RZ, 0x7, R2 ;  /* 0x00000007ffa37819 */ /* 0x000fc60000011602 */
[----:B------:R-:W0:Y:S04]  /*0070*/  SHFL.IDX PT, R3, R0, RZ, 0x1f ;  /* 0x00001fff00037589 */ /* 0x000e2800000e0000 */
[----:B------:R-:W1:Y:S01]  /*0080*/  SHFL.IDX PT, R2, R163, RZ, 0x1f ;  /* 0x00001fffa3027589 */ /* 0x000e6200000e0000 */
[----:B0-----:R-:W-:Y:S02]  /*0090*/  R2UR UR4, R3 ;  /* 0x00000000030472ca */ /* 0x001fe400000e0000 */
[----:B-1----:R-:W-:-:S11]  /*00a0*/  R2UR UR6, R2 ;  /* 0x00000000020672ca */ /* 0x002fd600000e0000 */
[----:B------:R-:W-:Y:S02]  /*00b0*/  USHF.R.S32.HI UR5, URZ, 0x1f, UR4 ;  /* 0x0000001f3f057899 */ /* 0x000fe40008011404 */
[----:B------:R-:W-:Y:S02]  /*00c0*/  ISETP.NE.OR P0, PT, RZ, UR4, !P0 ;  /* 0x00000004ff007c0c */ /* 0x000fe4000c705670 */
[----:B------:R-:W-:-:S04]  /*00d0*/  ULEA.HI UR5, UR5, UR4, URZ, 0x2 ;  /* 0x0000000405057291 */ /* 0x000fc8000f8f103f */
[----:B------:R-:W-:-:S04]  /*00e0*/  ULOP3.LUT UR5, UR5, 0xfffffffc, URZ, 0xc0, !UPT ;  /* 0xfffffffc05057892 */ /* 0x000fc8000f8ec03f */
[----:B------:R-:W-:-:S03]  /*00f0*/  UIADD3 UR8, UR4, -UR5, URZ ;  /* 0x8000000504087290 */ /* 0x000fc6000fffe03f */
[----:B------:R-:W-:Y:S09]  /*0100*/  @P0 BRA `(.L_x_1) ;  /* 0x0000000000200947 */ /* 0x000ff20003800000 */
[----:B------:R-:W-:Y:S02]  /*0110*/  ULDC.64 UR4, c[0x0][0x198] ;  /* 0x0000660000047ab9 */ /* 0x000fe40000000a00 */
[----:B------:R-:W-:Y:S02]  /*0120*/  UIADD3 UR10, UP0, UR4, 0xf0, URZ ;  /* 0x000000f0040a7890 */ /* 0x000fe4000ff1e03f */
[----:B------:R-:W-:Y:S02]  /*0130*/  UIADD3 UR4, UP1, UR4, 0x1f0, URZ ;  /* 0x000001f004047890 */ /* 0x000fe4000ff3e03f */
[----:B------:R-:W-:Y:S02]  /*0140*/  UIADD3.X UR11, URZ, UR5, URZ, UP0, !UPT ;  /* 0x000000053f0b7290 */ /* 0x000fe400087fe43f */
[----:B------:R-:W-:-:S07]  /*0150*/  UIADD3.X UR5, URZ, UR5, URZ, UP1, !UPT ;  /* 0x000000053f057290 */ /* 0x000fce0008ffe43f */
[----:B------:R0:W-:Y:S02]  /*0160*/  UTMACCTL.PF [UR10] ;  /* 0x000000000a0079b9 */ /* 0x0001e40008040000 */
[----:B------:R0:W-:Y:S02]  /*0170*/  UTMACCTL.PF [UR4] ;  /* 0x00000000040079b9 */ /* 0x0001e40008040000 */
[----:B0-----:R-:W-:Y:S01]  /*0180*/  NOP ;  /* 0x0000000000007918 */ /* 0x001fe20000000000 */
.L_x_1:
[----:B------:R-:W-:Y:S05]  /*0190*/  BSYNC B0 ;  /* 0x0000000000007941 */ /* 0x000fea0003800000 */
.L_x_0:
[----:B------:R-:W0:Y:S01]  /*01a0*/  SHFL.IDX PT, R2, R0, RZ, 0x1f ;  /* 0x00001fff00027589 */ /* 0x000e2200000e0000 */
[----:B------:R-:W-:Y:S01]  /*01b0*/  UISETP.NE.AND UP0, UPT, UR8, 0x3, UPT ;  /* 0x000000030800788c */ /* 0x000fe2000bf05270 */
[----:B------:R-:W-:Y:S01]  /*01c0*/  ISETP.NE.AND P1, PT, RZ, UR6, PT ;  /* 0x00000006ff007c0c */ /* 0x000fe2000bf25270 */
[----:B------:R-:W-:Y:S02]  /*01d0*/  UIADD3 UR10, UR6, -0x1, URZ ;  /* 0xffffffff060a7890 */ /* 0x000fe4000fffe03f */
[----:B------:R-:W-:Y:S02]  /*01e0*/  UISETP.EQ.OR UP0, UPT, UR8, URZ, !UP0 ;  /* 0x0000003f0800728c */ /* 0x000fe4000c702670 */
[----:B------:R-:W-:Y:S02]  /*01f0*/  UISETP.GE.U32.AND UP1, UPT, UR10, 0x2, UPT ;  /* 0x000000020a00788c */ /* 0x000fe4000bf26070 */
[----:B------:R-:W-:-:S04]  /*0200*/  UISETP.EQ.AND UP0, UPT, UR6, URZ, UP0 ;  /* 0x0000003f0600728c */ /* 0x000fc80008702270 */
[----:B------:R-:W-:-:S04]  /*0210*/  USEL UR40, URZ, 0x1, !UP0 ;  /* 0x000000013f287887 */ /* 0x000fc8000c000000 */
[----:B------:R-:W-:Y:S01]  /*0220*/  USEL UR40, UR40, 0x2, UP1 ;  /* 0x0000000228287887 */ /* 0x000fe20008800000 */
[----:B0-----:R-:W-:-:S13]  /*0230*/  ISETP.NE.AND P0, PT, R2, RZ, PT ;  /* 0x000000ff0200720c */ /* 0x001fda0003f05270 */
[----:B------:R-:W-:Y:S05]  /*0240*/  @P0 BRA `(.L_x_2) ;  /* 0x0000000000480947 */ /* 0x000fea0003800000 */
[----:B------:R-:W0:Y:S01]  /*0250*/  S2UR UR9, SR_CgaCtaId ;  /* 0x00000000000979c3 */ /* 0x000e220000008800 */
[----:B------:R-:W-:Y:S01]  /*0260*/  UMOV UR4, 0x400 ;  /* 0x0000040000047882 */ /* 0x000fe20000000000 */
[----:B------:R-:W-:Y:S01]  /*0270*/  UMOV UR5, 0x1 ;  /* 0x0000000100057882 */ /* 0x000fe20000000000 */
[----:B------:R-:W-:Y:S01]  /*0280*/  UMOV UR6, 0x100 ;  /* 0x0000010000067882 */ /* 0x000fe20000000000 */
[----:B------:R-:W-:Y:S01]  /*0290*/  ELECT P0, URZ, PT ;  /* 0x00000000003f782f */ /* 0x000fe20003800000 */
[----:B------:R-:W-:-:S04]  /*02a0*/  UIADD3 UR6, -UR6, 0x100000, URZ ;  /* 0x0010000006067890 */ /* 0x000fc8000fffe13f */
[----:B------:R-:W-:Y:S02]  /*02b0*/  USHF.L.U32 UR7, UR6, 0xb, URZ ;  /* 0x0000000b06077899 */ /* 0x000fe4000800063f */
[----:B------:R-:W-:Y:S02]  /*02c0*/  USHF.L.U32 UR6, UR6, 0x1, URZ ;  /* 0x0000000106067899 */ /* 0x000fe4000800063f */
[----:B0-----:R-:W-:Y:S02]  /*02d0*/  ULEA UR9, UR9, UR4, 0x18 ;  /* 0x0000000409097291 */ /* 0x001fe4000f8ec03f */
[----:B------:R-:W-:-:S04]  /*02e0*/  UIADD3 UR4, -UR5, 0x100000, URZ ;  /* 0x0010000005047890 */ /* 0x000fc8000fffe13f */
[----:B------:R-:W-:Y:S02]  /*02f0*/  USHF.L.U32 UR5, UR4, 0xb, URZ ;  /* 0x0000000b04057899 */ /* 0x000fe4000800063f */
[----:B------:R-:W-:Y:S01]  /*0300*/  USHF.L.U32 UR4, UR4, 0x1, URZ ;  /* 0x0000000104047899 */ /* 0x000fe2000800063f */
[----:B------:R-:W0:Y:S11]  /*0310*/  FENCE.VIEW.ASYNC.S ;  /* 0x00000000000073c6 */ /* 0x000e360000000000 */
[----:B0-----:R0:W1:Y:S01]  /*0320*/  SYNCS.EXCH.64 URZ, [UR9], UR4 ;  /* 0x00000004093f75b2 */ /* 0x0010620008000100 */
[----:B------:R0:W2:Y:S01]  /*0330*/  SYNCS.EXCH.64 URZ, [UR9+0x10], UR6 ;  /* 0x00001006093f75b2 */ /* 0x0000a20008000100 */
[----:B------:R0:W3:Y:S01]  /*0340*/  SYNCS.EXCH.64 URZ, [UR9+0x8], UR4 ;  /* 0x00000804093f75b2 */ /* 0x0000e20008000100 */
[----:B------:R0:W4:Y:S01]  /*0350*/  SYNCS.EXCH.64 URZ, [UR9+0x18], UR6 ;  /* 0x00001806093f75b2 */ /* 0x0001220008000100 */
[----:B------:R-:W-:Y:S01]  /*0360*/  NOP ;  /* 0x0000000000007918 */ /* 0x000fe20000000000 */
.L_x_2:
[----:B------:R-:W5:Y:S01]  /*0370*/  SHFL.IDX PT, R0, R0, RZ, 0x1f ;  /* 0x00001fff00007589 */ /* 0x000f6200000e0000 */
[----:B------:R-:W1:Y:S01]  /*0380*/  LDC R2, c[0x0][0x65c] ;  /* 0x00019700ff027b82 */ /* 0x000e620000000800 */
[----:B------:R-:W-:Y:S01]  /*0390*/  ELECT P0, URZ, PT ;  /* 0x00000000003f782f */ /* 0x000fe20003800000 */
[----:B------:R-:W-:Y:S01]  /*03a0*/  IMAD.MOV.U32 R3, RZ, RZ, RZ ;  /* 0x000000ffff037224 */ /* 0x000fe200078e00ff */
[----:B0-----:R-:W-:Y:S01]  /*03b0*/  UMOV UR4, 0x20 ;  /* 0x0000002000047882 */ /* 0x001fe20000000000 */
[----:B------:R-:W-:Y:S01]  /*03c0*/  NOP ;  /* 0x0000000000007918 */ /* 0x000fe20000000000 */
[----:B------:R-:W-:Y:S01]  /*03d0*/  NOP ;  /* 0x0000000000007918 */ /* 0x000fe20000000000 */
[----:B-----5:R-:W-:Y:S02]  /*03e0*/  ISETP.NE.OR P0, PT, R0, RZ, !P0 ;  /* 0x000000ff0000720c */ /* 0x020fe40004705670 */
[----:B-1----:R-:W-:Y:S01]  /*03f0*/  ISETP.NE.AND P2, PT, R2, 0x1, PT ;  /* 0x000000010200780c */ /* 0x002fe20003f45270 */
[----:B------:R-:W0:Y:S01]  /*0400*/  S2R R0, SR_CTAID.Y ;  /* 0x0000000000007919 */ /* 0x000e220000002600 */
[----:B------:R-:W1:Y:S09]  /*0410*/  S2R R2, SR_CTAID.X ;  /* 0x0000000000027919 */ /* 0x000e720000002500 */
[----:B------:R-:W-:Y:S01]  /*0420*/  VOTEU.ALL UP0, P0 ;  /* 0x00000000003f7886 */ /* 0x000fe20000000000 */
[----:B------:R-:W-:Y:S01]  /*0430*/  VOTEU.ALL UP1, P0 ;  /* 0x00000000003f7886 */ /* 0x000fe20000020000 */
[----:B------:R-:W1:Y:S01]  /*0440*/  @P2 LDC R7, c[0x0][0x10] ;  /* 0x00000400ff072b82 */ /* 0x000e620000000800 */
[----:B------:R-:W-:Y:S01]  /*0450*/  @P2 MOV R5, RZ ;  /* 0x000000ff00052202 */ /* 0x000fe20000000f00 */
[----:B------:R-:W-:Y:S01]  /*0460*/  @P2 IMAD.MOV.U32 R17, RZ, RZ, RZ ;  /* 0x000000ffff112224 */ /* 0x000fe200078e00ff */
[----:B------:R-:W-:Y:S01]  /*0470*/  @!UP0 UMOV UR6, 0x400 ;  /* 0x0000040000068882 */ /* 0x000fe20000000000 */
[----:B------:R-:W-:-:S04]  /*0480*/  @!UP0 UIADD3 UR4, -UR4, 0x100000, URZ ;  /* 0x0010000004048890 */ /* 0x000fc8000fffe13f */
[----:B------:R-:W-:Y:S02]  /*0490*/  @!UP0 USHF.L.U32 UR5, UR4, 0xb, URZ ;  /* 0x0000000b04058899 */ /* 0x000fe4000800063f */
[----:B------:R-:W-:Y:S01]  /*04a0*/  @!UP0 USHF.L.U32 UR4, UR4, 0x1, URZ ;  /* 0x0000000104048899 */ /* 0x000fe2000800063f */
[----:B------:R-:W5:Y:S08]  /*04b0*/  @!P2 LDC R9, c[0x0][0xc] ;  /* 0x00000300ff09ab82 */ /* 0x000f700000000800 */
[----:B------:R-:W2:Y:S01]  /*04c0*/  @!UP0 S2UR UR7, SR_CgaCtaId ;  /* 0x00000000000789c3 */ /* 0x000ea20000008800 */
[----:B0-----:R-:W-:-:S04]  /*04d0*/  @P2 IMAD.MOV.U32 R4, RZ, RZ, R0 ;  /* 0x000000ffff042224 */ /* 0x001fc800078e0000 */
[----:B-1----:R-:W-:-:S04]  /*04e0*/  @P2 IMAD.WIDE.U32 R6, R2, R7, R4 ;  /* 0x0000000702062225 */ /* 0x002fc800078e0004 */
[----:B------:R-:W-:Y:S01]  /*04f0*/  @P2 IMAD.IADD R17, R7, 0x1, R17 ;  /* 0x0000000107112824 */ /* 0x000fe200078e0211 */
[----:B------:R-:W-:Y:S01]  /*0500*/  @P2 MOV R16, R6 ;  /* 0x0000000600102202 */ /* 0x000fe20000000f00 */
[----:B-----5:R-:W-:-:S04]  /*0510*/  @!P2 IMAD.WIDE.U32 R4, R9, R0, R2 ;  /* 0x000000000904a225 */ /* 0x020fc800078e0002 */
[----:B------:R-:W-:Y:S01]  /*0520*/  @!P2 IMAD.MOV.U32 R16, RZ, RZ, R4 ;  /* 0x000000ffff10a224 */ /* 0x000fe200078e0004 */
[----:B------:R-:W-:Y:S01]  /*0530*/  @!P2 MOV R17, R5 ;  /* 0x000000050011a202 */ /* 0x000fe20000000f00 */
[----:B--2---:R-:W-:-:S03]  /*0540*/  @!UP0 ULEA UR6, UR7, UR6, 0x18 ;  /* 0x0000000607068291 */ /* 0x004fc6000f8ec03f */
[----:B------:R0:W-:Y:S01]  /*0550*/  STL [R1+0x200], R16 ;  /* 0x0002001001007387 */ /* 0x0001e20000100800 */
[----:B------:R-:W-:-:S03]  /*0560*/  VOTEU.ALL UP0, P0 ;  /* 0x00000000003f7886 */ /* 0x000fc60000000000 */
[----:B------:R-:W1:Y:S05]  /*0570*/  FENCE.VIEW.ASYNC.S ;  /* 0x00000000000073c6 */ /* 0x000e6a0000000000 */
[----:B-1----:R0:W3:Y:S01]  /*0580*/  @!UP0 SYNCS.EXCH.64 URZ, [UR6+0x30], UR4 ;  /* 0x00003004063f85b2 */ /* 0x0020e20008000100 */
[----:B------:R0:W3:Y:S01]  /*0590*/  @!UP1 SYNCS.EXCH.64 URZ, [UR6+0x38], UR4 ;  /* 0x00003804063f95b2 */ /* 0x0000e20008000100 */
[----:B------:R-:W-:Y:S01]  /*05a0*/  NOP ;  /* 0x0000000000007918 */ /* 0x000fe20000000000 */
[----:B---34-:R-:W-:Y:S06]  /*05b0*/  BAR.SYNC.DEFER_BLOCKING 0x0 ;  /* 0x0000000000007b1d */ /* 0x018fec0000010000 */
[----:B0-----:R-:W-:Y:S05]  /*05c0*/  @!P1 BRA `(.L_x_3) ;  /* 0x00000224003c9947 */ /* 0x001fea0003800000 */
[----:B------:R-:W-:-:S06]  /*05d0*/  UISETP.GT.U32.AND UP0, UPT, UR10, 0x1, UPT ;  /* 0x000000010a00788c */ /* 0x000fcc000bf04070 */
[----:B------:R-:W-:-:S13]  /*05e0*/  PLOP3.LUT P0, PT, PT, PT, UP0, 0x80, 0x0 ;  /* 0x000000000000781c */ /* 0x000fda0003f0f008 */
[----:B------:R-:W-:Y:S05]  /*05f0*/  @P0 EXIT ;  /* 0x000000000000094d */ /* 0x000fea0003800000 */
[----:B------:R-:W-:Y:S01]  /*0600*/  ULDC.64 UR4, c[0x0][0x650] ;  /* 0x0001940000047ab9 */ /* 0x000fe20000000a00 */
[----:B------:R-:W-:Y:S01]  /*0610*/  UMOV UR41, 0xffffffff ;  /* 0xffffffff00297882 */ /* 0x000fe20000000000 */
[----:B------:R-:W-:Y:S01]  /*0620*/  ISETP.GE.U32.AND P0, PT, R16, UR4, PT ;  /* 0x0000000410007c0c */ /* 0x000fe2000bf06070 */
[----:B------:R-:W-:Y:S01]  /*0630*/  IMAD.MOV.U32 R22, RZ, RZ, -0x1 ;  /* 0xffffffffff167424 */ /* 0x000fe200078e00ff */
[----:B------:R-:W-:Y:S01]  /*0640*/  PRMT R6, RZ, 0x7610, R6 ;  /* 0x00007610ff067816 */ /* 0x000fe20000000006 */
[----:B------:R-:W-:Y:S01]  /*0650*/  IMAD.MOV.U32 R19, RZ, RZ, -0x1 ;  /* 0xffffffffff137424 */ /* 0x000fe200078e00ff */
[----:B------:R-:W-:-:S13]  /*0660*/  ISETP.GE.U32.AND.EX P0, PT, R17, UR5, PT, P0 ;  /* 0x0000000511007c0c */ /* 0x000fda000bf06100 */
[----:B------:R-:W-:Y:S05]  /*0670*/  @P0 BRA `(.L_x_4) ;  /* 0x0000000400580947 */ /* 0x000fea0003800000 */
[----:B------:R-:W0:Y:S01]  /*0680*/  LDC.64 R12, c[0x0][0x628] ;  /* 0x00018a00ff0c7b82 */ /* 0x000e220000000a00 */
[----:B------:R-:W-:Y:S01]  /*0690*/  MOV R4, R16 ;  /* 0x0000001000047202 */ /* 0x000fe20000000f00 */
[----:B------:R-:W-:-:S06]  /*06a0*/  IMAD.MOV.U32 R5, RZ, RZ, R17 ;  /* 0x000000ffff057224 */ /* 0x000fcc00078e0011 */
[----:B------:R-:W1:Y:S08]  /*06b0*/  LDC R10, c[0x0][0x630] ;  /* 0x00018c00ff0a7b82 */ /* 0x000e700000000800 */
[----:B------:R-:W2:Y:S01]  /*06c0*/  LDC.64 R14, c[0x0][0x620] ;  /* 0x00018800ff0e7b82 */ /* 0x000ea20000000a00 */
[----:B0-----:R-:W-:-:S04]  /*06d0*/  ISETP.NE.U32.AND P0, PT, R12, RZ, PT ;  /* 0x000000ff0c00720c */ /* 0x001fc80003f05070 */
[----:B------:R-:W-:-:S13]  /*06e0*/  ISETP.NE.AND.EX P0, PT, R13, RZ, PT, P0 ;  /* 0x000000ff0d00720c */ /* 0x000fda0003f05300 */
[----:B-12---:R-:W-:Y:S05]  /*06f0*/  @!P0 BRA `(.L_x_5) ;  /* 0x0000000000288947 */ /* 0x006fea0003800000 */
[----:B------:R-:W0:Y:S02]  /*0700*/  LDC R9, c[0x0][0x634] ;  /* 0x00018d00ff097b82 */ /* 0x000e240000000800 */
[----:B0-----:R-:W-:-:S05]  /*0710*/  IADD3 R9, P0, R16, R9, RZ ;  /* 0x0000000910097210 */ /* 0x001fca0007f1e0ff */
[----:B------:R-:W-:-:S04]  /*0720*/  IMAD.X R11, RZ, RZ, R17, P0 ;  /* 0x000000ffff0b7224 */ /* 0x000fc800000e0611 */
[----:B------:R-:W-:-:S04]  /*0730*/  IMAD.WIDE.U32 R4, R11, R12, RZ ;  /* 0x0000000c0b047225 */ /* 0x000fc800078e00ff */
[----:B------:R-:W-:-:S04]  /*0740*/  IMAD.WIDE.U32 R6, P0, R9, R13, R4 ;  /* 0x0000000d09067225 */ /* 0x000fc80007800004 */
[----:B------:R-:W-:Y:S01]  /*0750*/  IMAD.WIDE.U32 R4, R9, R12, RZ ;  /* 0x0000000c09047225 */ /* 0x000fe200078e00ff */
[----:B------:R-:W-:-:S03]  /*0760*/  IADD3.X R9, RZ, RZ, RZ, P0, !PT ;  /* 0x000000ffff097210 */ /* 0x000fc600007fe4ff */
[----:B------:R-:W-:Y:S01]  /*0770*/  IMAD.MOV.U32 R8, RZ, RZ, R7 ;  /* 0x000000ffff087224 */ /* 0x000fe200078e0007 */
[----:B------:R-:W-:-:S05]  /*0780*/  IADD3 RZ, P0, R5, R6, RZ ;  /* 0x0000000605ff7210 */ /* 0x000fca0007f1e0ff */
[----:B------:R-:W-:-:S08]  /*0790*/  IMAD.WIDE.U32.X R4, R11, R13, R8, P0 ;  /* 0x0000000d0b047225 */ /* 0x000fd000000e0408 */
.L_x_5:
[-CC-:B------:R-:W-:Y:S01]  /*07a0*/  SHF.R.U64 R24, R4, R10.reuse, R5.reuse ;  /* 0x0000000a04187219 */ /* 0x180fe20000001205 */
[----:B------:R-:W0:Y:S01]  /*07b0*/  LDC R8, c[0x0][0x618] ;  /* 0x00018600ff087b82 */ /* 0x000e220000000800 */
[----:B------:R-:W-:Y:S01]  /*07c0*/  SHF.R.U32.HI R4, RZ, R10, R5 ;  /* 0x0000000aff047219 */ /* 0x000fe20000011605 */
[----:B------:R-:W-:Y:S01]  /*07d0*/  ULDC UR4, c[0x0][0x150] ;  /* 0x0000540000047ab9 */ /* 0x000fe20000000800 */
[----:B------:R-:W-:Y:S02]  /*07e0*/  IADD3 R9, P0, RZ, -R24, RZ ;  /* 0x80000018ff097210 */ /* 0x000fe40007f1e0ff */
[----:B------:R-:W-:-:S03]  /*07f0*/  I2FP.F32.U32 R3, R2 ;  /* 0x0000000200037245 */ /* 0x000fc60000201000 */
[----:B------:R-:W1:Y:S01]  /*0800*/  LDC.64 R20, c[0x0][0x640] ;  /* 0x00019000ff147b82 */ /* 0x000e620000000a00 */
[----:B------:R-:W-:Y:S02]  /*0810*/  IMAD.X R11, RZ, RZ, ~R4, P0 ;  /* 0x000000ffff0b7224 */ /* 0x000fe400000e0e04 */
[----:B------:R-:W-:Y:S01]  /*0820*/  FMUL R3, R3, UR4 ;  /* 0x0000000403037c20 */ /* 0x000fe20008400000 */
[----:B------:R-:W-:Y:S01]  /*0830*/  IMAD.WIDE.U32 R4, R9, R14, R16 ;  /* 0x0000000e09047225 */ /* 0x000fe200078e0010 */
[----:B------:R-:W-:-:S03]  /*0840*/  ULDC UR4, c[0x0][0x154] ;  /* 0x0000550000047ab9 */ /* 0x000fc60000000800 */
[----:B------:R-:W-:Y:S01]  /*0850*/  IMAD R6, R11, R14, RZ ;  /* 0x0000000e0b067224 */ /* 0x000fe200078e02ff */
[----:B------:R-:W2:Y:S01]  /*0860*/  LDC R10, c[0x0][0x608] ;  /* 0x00018200ff0a7b82 */ /* 0x000ea20000000800 */
[----:B------:R-:W3:Y:S02]  /*0870*/  F2I.U32.TRUNC.NTZ R3, R3 ;  /* 0x0000000300037305 */ /* 0x000ee4000020f000 */
[----:B------:R-:W-:-:S05]  /*0880*/  IMAD R9, R9, R15, R6 ;  /* 0x0000000f09097224 */ /* 0x000fca00078e0206 */
[----:B------:R-:W4:Y:S01]  /*0890*/  LDC R7, c[0x0][0x144] ;  /* 0x00005100ff077b82 */ /* 0x000f220000000800 */
[----:B------:R-:W-:Y:S02]  /*08a0*/  IADD3 R5, R5, R9, RZ ;  /* 0x0000000905057210 */ /* 0x000fe40007ffe0ff */
[----:B------:R-:W-:Y:S02]  /*08b0*/  MOV R9, 0x1 ;  /* 0x0000000100097802 */ /* 0x000fe40000000f00 */
[----:B0-----:R-:W-:Y:S02]  /*08c0*/  SHF.R.U64 R12, R4, R8, R5 ;  /* 0x00000008040c7219 */ /* 0x001fe40000001205 */
[----:B------:R-:W-:Y:S01]  /*08d0*/  I2FP.F32.U32 R4, R0 ;  /* 0x0000000000047245 */ /* 0x000fe20000201000 */
[----:B------:R-:W0:Y:S01]  /*08e0*/  LDC R14, c[0x0][0x658] ;  /* 0x00019600ff0e7b82 */ /* 0x000e220000000800 */
[----:B-1----:R-:W-:Y:S01]  /*08f0*/  ISETP.NE.U32.AND P0, PT, R20, RZ, PT ;  /* 0x000000ff1400720c */ /* 0x002fe20003f05070 */
[----:B---3--:R-:W-:Y:S01]  /*0900*/  IMAD.MOV R6, RZ, RZ, -R3 ;  /* 0x000000ffff067224 */ /* 0x008fe200078e0a03 */
[----:B------:R-:W-:Y:S01]  /*0910*/  SHF.R.U32.HI R3, RZ, R8, R5 ;  /* 0x00000008ff037219 */ /* 0x000fe20000011605 */
[----:B------:R-:W-:Y:S01]  /*0920*/  FMUL R4, R4, UR4 ;  /* 0x0000000404047c20 */ /* 0x000fe20008400000 */
[----:B------:R-:W-:Y:S01]  /*0930*/  ISETP.NE.AND.EX P0, PT, R21, RZ, PT, P0 ;  /* 0x000000ff1500720c */ /* 0x000fe20003f05300 */
[----:B------:R-:W-:-:S02]  /*0940*/  IMAD.MOV.U32 R5, RZ, RZ, -0x1 ;  /* 0xffffffffff057424 */ /* 0x000fc400078e00ff */
[----:B------:R-:W1:Y:S01]  /*0950*/  LDC R13, c[0x0][0x148] ;  /* 0x00005200ff0d7b82 */ /* 0x000e620000000800 */
[----:B------:R3:W0:Y:S01]  /*0960*/  F2I.U32.TRUNC.NTZ R11, R4 ;  /* 0x00000004000b7305 */ /* 0x000622000020f000 */
[-CC-:B--2---:R-:W-:Y:S02]  /*0970*/  SHF.R.U64 R25, R12, R10.reuse, R3.reuse ;  /* 0x0000000a0c197219 */ /* 0x184fe40000001203 */
[----:B------:R-:W-:-:S04]  /*0980*/  SHF.R.U32.HI R3, RZ, R10, R3 ;  /* 0x0000000aff037219 */ /* 0x000fc80000011603 */
[----:B------:R-:W2:Y:S01]  /*0990*/  LDC R19, c[0x0][0x600] ;  /* 0x00018000ff137b82 */ /* 0x000ea20000000800 */
[----:B----4-:R-:W-:-:S07]  /*09a0*/  IMAD R8, R7, R6, R2 ;  /* 0x0000000607087224 */ /* 0x010fce00078e0202 */
[----:B------:R-:W4:Y:S01]  /*09b0*/  LDC R16, c[0x0][0x648] ;  /* 0x00019200ff107b82 */ /* 0x000f220000000800 */
[-C--:B0-----:R-:W-:Y:S02]  /*09c0*/  SHF.L.U32 R2, R5, R14.reuse, RZ ;  /* 0x0000000e05027219 */ /* 0x081fe400000006ff */
[--C-:B------:R-:W-:Y:S02]  /*09d0*/  SHF.R.U64 R22, R25, R14, R3.reuse ;  /* 0x0000000e19167219 */ /* 0x100fe40000001203 */
[----:B------:R-:W-:Y:S02]  /*09e0*/  LOP3.LUT R10, RZ, R2, RZ, 0x33, !PT ;  /* 0x00000002ff0a7212 */ /* 0x000fe400078e33ff */
[-C--:B------:R-:W-:Y:S01]  /*09f0*/  SHF.R.U32.HI R3, RZ, R14.reuse, R3 ;  /* 0x0000000eff037219 */ /* 0x080fe20000011603 */
[----:B------:R-:W0:Y:S01]  /*0a00*/  LDC R23, c[0x0][0x638] ;  /* 0x00018e00ff177b82 */ /* 0x000e220000000800 */
[----:B------:R-:W-:Y:S01]  /*0a10*/  SHF.L.U32 R9, R9, R14, RZ ;  /* 0x0000000e09097219 */ /* 0x000fe200000006ff */
[----:B------:R-:W-:-:S06]  /*0a20*/  IMAD.MOV.U32 R2, RZ, RZ, R22 ;  /* 0x000000ffff027224 */ /* 0x000fcc00078e0016 */
[----:B------:R-:W0:Y:S01]  /*0a30*/  LDC R18, c[0x0][0x610] ;  /* 0x00018400ff127b82 */ /* 0x000e220000000800 */
[----:B-1-3--:R-:W-:Y:S05]  /*0a40*/  @!P0 BRA `(.L_x_6) ;  /* 0x0000000000288947 */ /* 0x00afea0003800000 */
[----:B------:R-:W1:Y:S02]  /*0a50*/  LDC R7, c[0x0][0x64c] ;  /* 0x00019300ff077b82 */ /* 0x000e640000000800 */
[----:B-1----:R-:W-:-:S05]  /*0a60*/  IADD3 R7, P0, R22, R7, RZ ;  /* 0x0000000716077210 */ /* 0x002fca0007f1e0ff */
        /* <DEDUP_REMOVED lines=8> */
.L_x_6:
[----:B----4-:R-:W-:Y:S01]  /*0af0*/  SHF.R.U64 R2, R2, R16, R3 ;  /* 0x0000001002027219 */ /* 0x010fe20000001203 */
[----:B------:R-:W-:Y:S01]  /*0b00*/  IMAD.MOV R11, RZ, RZ, -R11 ;  /* 0x000000ffff0b7224 */ /* 0x000fe200078e0a0b */
[----:B------:R-:W-:Y:S01]  /*0b10*/  LOP3.LUT R10, R25, R10, RZ, 0xc0, !PT ;  /* 0x0000000a190a7212 */ /* 0x000fe200078ec0ff */
[----:B------:R-:W-:Y:S01]  /*0b20*/  IMAD.MOV.U32 R6, RZ, RZ, 0x1 ;  /* 0x00000001ff067424 */ /* 0x000fe200078e00ff */
[----:B--2---:R-:W-:Y:S01]  /*0b30*/  IADD3 R3, R19, -0x1, RZ ;  /* 0xffffffff13037810 */ /* 0x004fe20007ffe0ff */
[----:B------:R-:W-:Y:S01]  /*0b40*/  IMAD.MOV R4, RZ, RZ, -R2 ;  /* 0x000000ffff047224 */ /* 0x000fe200078e0a02 */
[----:B------:R-:W-:Y:S01]  /*0b50*/  R2UR UR41, R24 ;  /* 0x00000000182972ca */ /* 0x000fe200000e0000 */
[----:B------:R-:W-:Y:S01]  /*0b60*/  @P2 IMAD R8, R13, R11, R0 ;  /* 0x0000000b0d082224 */ /* 0x000fe200078e0200 */
[----:B------:R-:W-:Y:S01]  /*0b70*/  LOP3.LUT R3, R12, R3, RZ, 0xc0, !PT ;  /* 0x000000030c037212 */ /* 0x000fe200078ec0ff */
[----:B------:R-:W-:Y:S02]  /*0b80*/  IMAD R9, R9, R2, R10 ;  /* 0x0000000209097224 */ /* 0x000fe400078e020a */
[----:B0-----:R-:W-:-:S02]  /*0b90*/  IMAD R0, R4, R23, R22 ;  /* 0x0000001704007224 */ /* 0x001fc400078e0216 */
[----:B------:R-:W-:Y:S02]  /*0ba0*/  IMAD R8, R9, R18, R8 ;  /* 0x0000001209087224 */ /* 0x000fe400078e0208 */
[----:B------:R-:W-:-:S05]  /*0bb0*/  IMAD R3, R0, R19, R3 ;  /* 0x0000001300037224 */ /* 0x000fca00078e0203 */
[----:B------:R-:W-:Y:S02]  /*0bc0*/  SEL R19, R3, R8, !P2 ;  /* 0x0000000803137207 */ /* 0x000fe40005000000 */
[----:B------:R-:W-:-:S07]  /*0bd0*/  SEL R22, R8, R3, !P2 ;  /* 0x0000000308167207 */ /* 0x000fce0005000000 */
.L_x_4:
[----:B------:R-:W-:-:S08]  /*0be0*/  NOP ;  /* 0x0000000000007918 */ /* 0x000fd00000000000 */
[----:B------:R-:W0:Y:S02]  /*0bf0*/  USETMAXREG.TRY_ALLOC.CTAPOOL UP0, 0xe8 ;  /* 0x000000e8000079c8 */ /* 0x000e240008000600 */
[----:B0-----:R-:W-:-:S13]  /*0c00*/  PLOP3.LUT P0, PT, PT, PT, UP0, 0x80, 0x0 ;  /* 0x000000000000781c */ /* 0x001fda0003f0f008 */
[----:B------:R-:W-:Y:S05]  /*0c10*/  @!P0 BRA `(.L_x_4) ;  /* 0xfffffffc00f08947 */ /* 0x000fea000383ffff */
[----:B------:R-:W-:Y:S01]  /*0c20*/  ULDC.64 UR4, c[0x0][0x598] ;  /* 0x0001660000047ab9 */ /* 0x000fe20000000a00 */
[----:B------:R-:W-:Y:S01]  /*0c30*/  ULDC.64 UR36, c[0x0][0x208] ;  /* 0x0000820000247ab9 */ /* 0x000fe20000000a00 */
[----:B------:R-:W-:-:S04]  /*0c40*/  ISETP.NE.U32.AND P0, PT, RZ, UR4, PT ;  /* 0x00000004ff007c0c */ /* 0x000fc8000bf05070 */
[----:B------:R-:W-:-:S13]  /*0c50*/  ISETP.NE.AND.EX P0, PT, RZ, UR5, PT, P0 ;  /* 0x00000005ff007c0c */ /* 0x000fda000bf05300 */
[----:B------:R-:W-:Y:S05]  /*0c60*/  @!P0 BRA `(.L_x_7) ;  /* 0x00000000001c8947 */ /* 0x000fea0003800000 */
[----:B------:R-:W0:Y:S02]  /*0c70*/  LDC.64 R2, c[0x0][0x598] ;  /* 0x00016600ff027b82 */ /* 0x000e240000000a00 */
[----:B0-----:R-:W2:Y:S02]  /*0c80*/  LDG.E.64 R2, desc[UR36][R2.64] ;  /* 0x0000002402027981 */ /* 0x001ea4000c1e1b00 */
[----:B--2---:R-:W-:-:S04]  /*0c90*/  ISETP.NE.U32.AND P0, PT, R2, RZ, PT ;  /* 0x000000ff0200720c */ /* 0x004fc80003f05070 */
[----:B------:R-:W-:-:S13]  /*0ca0*/  ISETP.NE.AND.EX P0, PT, R3, RZ, PT, P0 ;  /* 0x000000ff0300720c */ /* 0x000fda0003f05300 */
[----:B------:R-:W-:Y:S05]  /*0cb0*/  @!P0 BRA `(.L_x_7) ;  /* 0x0000000000088947 */ /* 0x000fea0003800000 */
[----:B------:R0:W5:Y:S01]  /*0cc0*/  LD.E R2, desc[UR36][R2.64] ;  /* 0x0000002402027980 */ /* 0x000162000c101900 */
[----:B------:R-:W-:Y:S05]  /*0cd0*/  BRA `(.L_x_8) ;  /* 0x0000000000247947 */ /* 0x000fea0003800000 */
.L_x_7:
[----:B------:R-:W-:Y:S02]  /*0ce0*/  ULDC.64 UR4, c[0x0][0x588] ;  /* 0x0001620000047ab9 */ /* 0x000fe40000000a00 */
[----:B------:R-:W-:-:S04]  /*0cf0*/  ISETP.NE.U32.AND P0, PT, RZ, UR4, PT ;  /* 0x00000004ff007c0c */ /* 0x000fc8000bf05070 */
[----:B------:R-:W-:-:S13]  /*0d00*/  ISETP.NE.AND.EX P0, PT, RZ, UR5, PT, P0 ;  /* 0x00000005ff007c0c */ /* 0x000fda000bf05300 */
[----:B------:R-:W-:Y:S05]  /*0d10*/  @!P0 BRA `(.L_x_9) ;  /* 0x00000000000c8947 */ /* 0x000fea0003800000 */
[----:B------:R-:W0:Y:S02]  /*0d20*/  LDC.64 R2, c[0x0][0x588] ;  /* 0x00016200ff027b82 */ /* 0x000e240000000a00 */
[----:B0-----:R1:W5:Y:S01]  /*0d30*/  LDG.E R2, desc[UR36][R2.64] ;  /* 0x0000002402027981 */ /* 0x001362000c1e1900 */
[----:B------:R-:W-:Y:S05]  /*0d40*/  BRA `(.L_x_8) ;  /* 0x0000000000087947 */ /* 0x000fea0003800000 */
.L_x_9:
[----:B------:R-:W-:Y:S02]  /*0d50*/  ULDC UR4, c[0x0][0x580] ;  /* 0x0001600000047ab9 */ /* 0x000fe40000000800 */
[----:B------:R-:W-:-:S07]  /*0d60*/  MOV R2, UR4 ;  /* 0x0000000400027c02 */ /* 0x000fce0008000f00 */
.L_x_8:
[----:B------:R-:W-:Y:S02]  /*0d70*/  ULDC.64 UR4, c[0x0][0x5a0] ;  /* 0x0001680000047ab9 */ /* 0x000fe40000000a00 */
[----:B------:R-:W-:-:S04]  /*0d80*/  ISETP.NE.U32.AND P0, PT, RZ, UR4, PT ;  /* 0x00000004ff007c0c */ /* 0x000fc8000bf05070 */
[----:B------:R-:W-:-:S13]  /*0d90*/  ISETP.NE.AND.EX P0, PT, RZ, UR5, PT, P0 ;  /* 0x00000005ff007c0c */ /* 0x000fda000bf05300 */
[----:B------:R-:W-:Y:S05]  /*0da0*/  @!P0 BRA `(.L_x_10) ;  /* 0x00000000001c8947 */ /* 0x000fea0003800000 */
[----:B------:R-:W2:Y:S02]  /*0db0*/  LDC.64 R4, c[0x0][0x5a0] ;  /* 0x00016800ff047b82 */ /* 0x000ea40000000a00 */
[----:B--2---:R-:W2:Y:S02]  /*0dc0*/  LDG.E.64 R4, desc[UR36][R4.64] ;  /* 0x0000002404047981 */ /* 0x004ea4000c1e1b00 */
[----:B--2---:R-:W-:-:S04]  /*0dd0*/  ISETP.NE.U32.AND P0, PT, R4, RZ, PT ;  /* 0x000000ff0400720c */ /* 0x004fc80003f05070 */
[----:B------:R-:W-:-:S13]  /*0de0*/  ISETP.NE.AND.EX P0, PT, R5, RZ, PT, P0 ;  /* 0x000000ff0500720c */ /* 0x000fda0003f05300 */
[----:B------:R-:W-:Y:S05]  /*0df0*/  @!P0 BRA `(.L_x_10) ;  /* 0x0000000000088947 */ /* 0x000fea0003800000 */
[----:B------:R2:W5:Y:S01]  /*0e00*/  LD.E R16, desc[UR36][R4.64] ;  /* 0x0000002404107980 */ /* 0x000562000c101900 */
[----:B------:R-:W-:Y:S05]  /*0e10*/  BRA `(.L_x_11) ;  /* 0x0000000000247947 */ /* 0x000fea0003800000 */
.L_x_10:
[----:B------:R-:W-:Y:S02]  /*0e20*/  ULDC.64 UR4, c[0x0][0x590] ;  /* 0x0001640000047ab9 */ /* 0x000fe40000000a00 */
[----:B------:R-:W-:-:S04]  /*0e30*/  ISETP.NE.U32.AND P0, PT, RZ, UR4, PT ;  /* 0x00000004ff007c0c */ /* 0x000fc8000bf05070 */
[----:B------:R-:W-:-:S13]  /*0e40*/  ISETP.NE.AND.EX P0, PT, RZ, UR5, PT, P0 ;  /* 0x00000005ff007c0c */ /* 0x000fda000bf05300 */
[----:B------:R-:W-:Y:S05]  /*0e50*/  @!P0 BRA `(.L_x_12) ;  /* 0x00000000000c8947 */ /* 0x000fea0003800000 */
[----:B------:R-:W2:Y:S02]  /*0e60*/  LDC.64 R4, c[0x0][0x590] ;  /* 0x00016400ff047b82 */ /* 0x000ea40000000a00 */
[----:B--2---:R3:W5:Y:S01]  /*0e70*/  LDG.E R16, desc[UR36][R4.64] ;  /* 0x0000002404107981 */ /* 0x004762000c1e1900 */
[----:B------:R-:W-:Y:S05]  /*0e80*/  BRA `(.L_x_11) ;  /* 0x0000000000087947 */ /* 0x000fea0003800000 */
.L_x_12:
[----:B------:R-:W-:Y:S02]  /*0e90*/  ULDC UR4, c[0x0][0x584] ;  /* 0x0001610000047ab9 */ /* 0x000fe40000000800 */
[----:B------:R-:W-:-:S07]  /*0ea0*/  IMAD.U32 R16, RZ, RZ, UR4 ;  /* 0x00000004ff107e24 */ /* 0x000fce000f8e00ff */
.L_x_11:
[----:B------:R-:W-:-:S13]  /*0eb0*/  LOP3.LUT P0, RZ, R6, 0xff, RZ, 0xc0, !PT ;  /* 0x000000ff06ff7812 */ /* 0x000fda000780c0ff */
[----:B------:R-:W-:Y:S05]  /*0ec0*/  @!P0 EXIT ;  /* 0x000000000000894d */ /* 0x000fea0003800000 */
[----:B------:R-:W-:Y:S01]  /*0ed0*/  ULDC UR4, c[0x0][0x28c] ;  /* 0x0000a30000047ab9 */ /* 0x000fe20000000800 */
[----:B------:R-:W-:Y:S01]  /*0ee0*/  UMOV UR38, URZ ;  /* 0x0000003f00267c82 */ /* 0x000fe20008000000 */
[----:B------:R-:W-:Y:S01]  /*0ef0*/  UIADD3 UR4, UR4, 0x7f, URZ ;  /* 0x0000007f04047890 */ /* 0x000fe2000fffe03f */
[----:B------:R-:W-:-:S03]  /*0f00*/  UMOV UR39, URZ ;  /* 0x0000003f00277c82 */ /* 0x000fc60008000000 */
[----:B------:R-:W-:-:S04]  /*0f10*/  USHF.R.S32.HI UR5, URZ, 0x1f, UR4 ;  /* 0x0000001f3f057899 */ /* 0x000fc80008011404 */
[----:B------:R-:W-:-:S04]  /*0f20*/  ULEA.HI UR5, UR5, UR4, URZ, 0x7 ;  /* 0x0000000405057291 */ /* 0x000fc8000f8f383f */
[----:B------:R-:W-:-:S12]  /*0f30*/  USHF.R.S32.HI UR42, URZ, 0x7, UR5 ;  /* 0x000000073f2a7899 */ /* 0x000fd80008011405 */
.L_x_540:
[----:B------:R-:W4:Y:S01]  /*0f40*/  S2R R0, SR_TID.X ;  /* 0x0000000000007919 */ /* 0x000f220000002100 */
[----:B------:R-:W0:Y:S01]  /*0f50*/  S2UR UR7, SR_CgaCtaId ;  /* 0x00000000000779c3 */ /* 0x000e220000008800 */
[----:B------:R-:W-:Y:S02]  /*0f60*/  UMOV UR6, 0x400 ;  /* 0x0000040000067882 */ /* 0x000fe40000000000 */
[----:B0-----:R-:W-:Y:S01]  /*0f70*/  ULEA UR44, UR7, UR6, 0x18 ;  /* 0x00000006072c7291 */ /* 0x001fe2000f8ec03f */
[----:B----4-:R-:W-:-:S04]  /*0f80*/  LOP3.LUT R0, R0, 0x80, RZ, 0xc0, !PT ;  /* 0x0000008000007812 */ /* 0x010fc800078ec0ff */
[----:B------:R-:W-:-:S06]  /*0f90*/  SHF.R.U32.HI R0, RZ, 0x7, R0 ;  /* 0x00000007ff007819 */ /* 0x000fcc0000011600 */
[----:B------:R-:W0:Y:S02]  /*0fa0*/  SHFL.IDX PT, R0, R0, RZ, 0x1f ;  /* 0x00001fff00007589 */ /* 0x000e2400000e0000 */
[----:B0-----:R-:W-:-:S13]  /*0fb0*/  R2UR UR4, R0 ;  /* 0x00000000000472ca */ /* 0x001fda00000e0000 */
[----:B------:R-:W-:-:S04]  /*0fc0*/  ULEA.HI UR5, UR4, UR4, URZ, 0x1 ;  /* 0x0000000404057291 */ /* 0x000fc8000f8f083f */
[----:B------:R-:W-:-:S04]  /*0fd0*/  ULOP3.LUT UR5, UR5, 0x7fffe, URZ, 0xc0, !UPT ;  /* 0x0007fffe05057892 */ /* 0x000fc8000f8ec03f */
[----:B------:R-:W-:-:S03]  /*0fe0*/  UIADD3 UR5, UR4, -UR5, URZ ;  /* 0x8000000504057290 */ /* 0x000fc6000fffe03f */
[----:B------:R-:W-:Y:S01]  /*0ff0*/  ULDC UR4, c[0x0][0x28c] ;  /* 0x0000a30000047ab9 */ /* 0x000fe20000000800 */
[----:B------:R-:W-:Y:S01]  /*1000*/  ULEA UR5, UR5, UR44, 0xd ;  /* 0x0000002c05057291 */ /* 0x000fe2000f8e683f */
[----:B------:R-:W-:-:S03]  /*1010*/  ISETP.LT.AND P0, PT, RZ, UR4, PT ;  /* 0x00000004ff007c0c */ /* 0x000fc6000bf01270 */
[----:B------:R-:W-:-:S04]  /*1020*/  UIADD3 UR5, UR5, 0x100, URZ ;  /* 0x0000010005057890 */ /* 0x000fc8000fffe03f */
[----:B------:R-:W-:-:S04]  /*1030*/  USHF.R.U32.HI UR5, URZ, 0x4, UR5 ;  /* 0x000000043f057899 */ /* 0x000fc80008011605 */
[----:B------:R-:W-:Y:S02]  /*1040*/  ULOP3.LUT UR43, UR5, 0x3fff, URZ, 0xc0, !UPT ;  /* 0x00003fff052b7892 */ /* 0x000fe4000f8ec03f */
[----:B-12---:R-:W-:Y:S10]  /*1050*/  @P0 BRA `(.L_x_13) ;  /* 0x0000000000400947 */ /* 0x006ff40003800000 */
[----:B------:R-:W-:Y:S01]  /*1060*/  MOV R0, 0x0 ;  /* 0x0000000000007802 */ /* 0x000fe20000000f00 */
[----:B------:R-:W-:Y:S01]  /*1070*/  ULDC.64 UR4, c[0x4][0x68] ;  /* 0x01001a0000047ab9 */ /* 0x000fe20000000a00 */
[----:B------:R-:W-:Y:S01]  /*1080*/  ULDC.64 UR6, c[0x4][0x8] ;  /* 0x0100020000067ab9 */ /* 0x000fe20000000a00 */
[----:B--23--:R-:W-:Y:S01]  /*1090*/  IMAD.U32 R4, RZ, RZ, UR4 ;  /* 0x00000004ff047e24 */ /* 0x00cfe2000f8e00ff */
[----:B------:R0:W2:Y:S01]  /*10a0*/  LDC.64 R14, c[0x4][R0] ;  /* 0x01000000000e7b82 */ /* 0x0000a20000000a00 */
[----:B------:R-:W-:Y:S01]  /*10b0*/  MOV R5, UR5 ;  /* 0x0000000500057c02 */ /* 0x000fe20008000f00 */
[----:B------:R-:W-:Y:S01]  /*10c0*/  ULDC.64 UR4, c[0x4][0x70] ;  /* 0x01001c0000047ab9 */ /* 0x000fe20000000a00 */
[----:B------:R-:W-:Y:S01]  /*10d0*/  MOV R10, UR6 ;  /* 0x00000006000a7c02 */ /* 0x000fe20008000f00 */
[----:B------:R-:W-:Y:S01]  /*10e0*/  IMAD.U32 R6, RZ, RZ, UR4 ;  /* 0x00000004ff067e24 */ /* 0x000fe2000f8e00ff */
[----:B------:R-:W-:Y:S01]  /*10f0*/  MOV R12, 0x1 ;  /* 0x00000001000c7802 */ /* 0x000fe20000000f00 */
[----:B------:R-:W-:-:S02]  /*1100*/  IMAD.U32 R7, RZ, RZ, UR5 ;  /* 0x00000005ff077e24 */ /* 0x000fc4000f8e00ff */
[----:B------:R-:W-:Y:S02]  /*1110*/  IMAD.U32 R11, RZ, RZ, UR7 ;  /* 0x00000007ff0b7e24 */ /* 0x000fe4000f8e00ff */
[----:B------:R-:W-:Y:S02]  /*1120*/  IMAD.MOV.U32 R8, RZ, RZ, 0x1e1 ;  /* 0x000001e1ff087424 */ /* 0x000fe400078e00ff */
[----:B0-----:R-:W-:-:S07]  /*1130*/  IMAD.MOV.U32 R13, RZ, RZ, RZ ;  /* 0x000000ffff0d7224 */ /* 0x001fce00078e00ff */
[----:B------:R-:W-:-:S07]  /*1140*/  LEPC R20, `(.L_x_13) ;  /* 0x000000001014794e */ /* 0x000fce0000000000 */
[----:B-12--5:R-:W-:Y:S05]  /*1150*/  CALL.ABS.NOINC R14 ;  /* 0x000000000e007343 */ /* 0x026fea0003c00000 */
.L_x_13:
[----:B------:R-:W-:-:S06]  /*1160*/  ULOP3.LUT UR4, UR40, 0x1, URZ, 0xfc, !UPT ;  /* 0x0000000128047892 */ /* 0x000fcc000f8efc3f */
[----:B------:R-:W-:-:S05]  /*1170*/  IMAD.U32 R0, RZ, RZ, UR4 ;  /* 0x00000004ff007e24 */ /* 0x000fca000f8e00ff */
[----:B------:R-:W-:-:S13]  /*1180*/  ISETP.NE.AND P0, PT, R0, 0x3, PT ;  /* 0x000000030000780c */ /* 0x000fda0003f05270 */
[----:B------:R-:W-:Y:S05]  /*1190*/  @!P0 BRA `(.L_x_14) ;  /* 0x0000000000048947 */ /* 0x000fea0003800000 */
[----:B------:R-:W-:Y:S01]  /*11a0*/  BPT.TRAP 0x1 ;  /* 0x000000040000795c */ /* 0x000fe20000300000 */
.L_x_14:
[----:B------:R-:W-:Y:S01]  /*11b0*/  IMAD.U32 R0, RZ, RZ, UR38 ;  /* 0x00000026ff007e24 */ /* 0x000fe2000f8e00ff */
[----:B-1----:R-:W-:-:S04]  /*11c0*/  MOV R3, UR39 ;  /* 0x0000002700037c02 */ /* 0x002fc80008000f00 */
[----:B------:R-:W-:Y:S02]  /*11d0*/  LEA R3, R3, UR44, 0x3 ;  /* 0x0000002c03037c11 */ /* 0x000fe4000f8e18ff */
[----:B------:R-:W-:-:S04]  /*11e0*/  SHF.L.U32 R0, R0, 0x1f, RZ ;  /* 0x0000001f00007819 */ /* 0x000fc800000006ff */
[----:B------:R0:W1:Y:S01]  /*11f0*/  SYNCS.PHASECHK.TRANS64.TRYWAIT P1, [R3+URZ], R0 ;  /* 0x00000000030075a7 */ /* 0x000062000802017f */
[----:B------:R-:W-:Y:S05]  /*1200*/  @!P0 BRA `(.L_x_15) ;  /* 0x0000000000048947 */ /* 0x000fea0003800000 */
[----:B------:R-:W-:Y:S01]  /*1210*/  BPT.TRAP 0x1 ;  /* 0x000000040000795c */ /* 0x000fe20000300000 */
.L_x_15:
[----:B-1----:R-:W-:Y:S05]  /*1220*/  @P1 BRA `(.L_x_16) ;  /* 0x0000000000081947 */ /* 0x002fea0003800000 */
[----:B------:R-:W1:Y:S02]  /*1230*/  SYNCS.PHASECHK.TRANS64.TRYWAIT P1, [R3+URZ], R0 ;  /* 0x00000000030075a7 */ /* 0x000e64000802017f */
[----:B-1----:R-:W-:Y:S05]  /*1240*/  @!P1 BRA `(.L_x_17) ;  /* 0x0000022c00bc9947 */ /* 0x002fea0003800000 */
.L_x_16:
[----:B------:R-:W-:-:S04]  /*1250*/  UISETP.LT.AND UP0, UPT, UR42, 0x1, UPT ;  /* 0x000000012a00788c */ /* 0x000fc8000bf01270 */
[----:B------:R-:W-:-:S04]  /*1260*/  USEL UR4, UR42, 0x1, UP0 ;  /* 0x000000012a047887 */ /* 0x000fc80008000000 */
[----:B------:R-:W-:-:S06]  /*1270*/  UIADD3 UR4, UR42, -UR4, URZ ;  /* 0x800000042a047290 */ /* 0x000fcc000fffe03f */
[----:B01----:R-:W-:Y:S01]  /*1280*/  IMAD.U32 R0, RZ, RZ, UR4 ;  /* 0x00000004ff007e24 */ /* 0x003fe2000f8e00ff */
[----:B------:R-:W-:Y:S05]  /*1290*/  WARPSYNC.ALL ;  /* 0x0000000000007948 */ /* 0x000fea0003800000 */
[----:B------:R-:W-:Y:S01]  /*12a0*/  ISETP.GE.AND P1, PT, R0, 0x1, PT ;  /* 0x000000010000780c */ /* 0x000fe20003f26270 */
[----:B------:R-:W-:Y:S01]  /*12b0*/  UIADD3 UR4, UR44, 0x18100, URZ ;  /* 0x000181002c047890 */ /* 0x000fe2000fffe03f */
[----:B------:R-:W-:Y:S01]  /*12c0*/  WARPGROUP.ARRIVE ;  /* 0x00000000000079c5 */ /* 0x000fe20000000000 */
[----:B------:R-:W-:Y:S01]  /*12d0*/  ULOP3.LUT UR8, UR43, 0x10000, URZ, 0xfc, !UPT ;  /* 0x000100002b087892 */ /* 0x000fe2000f8efc3f */
[----:B------:R-:W-:Y:S01]  /*12e0*/  STL [R1+0x2f0], R22 ;  /* 0x0002f01601007387 */ /* 0x000fe20000100800 */
[----:B------:R-:W-:-:S02]  /*12f0*/  USHF.R.U32.HI UR4, URZ, 0x4, UR4 ;  /* 0x000000043f047899 */ /* 0x000fc40008011604 */
[----:B------:R-:W-:Y:S01]  /*1300*/  UIMAD UR6, UR39, 0xc00, UR8 ;  /* 0x00000c00270678a4 */ /* 0x000fe2000f8e0208 */
[----:B------:R-:W-:Y:S01]  /*1310*/  STL [R1+0x2ec], R19 ;  /* 0x0002ec1301007387 */ /* 0x000fe20000100800 */
[----:B------:R-:W-:Y:S01]  /*1320*/  ULOP3.LUT UR4, UR4, 0x3fff, URZ, 0xc0, !UPT ;  /* 0x00003fff04047892 */ /* 0x000fe2000f8ec03f */
[----:B------:R-:W-:Y:S01]  /*1330*/  UMOV UR13, 0x40000040 ;  /* 0x40000040000d7882 */ /* 0x000fe20000000000 */
[----:B------:R-:W-:Y:S02]  /*1340*/  UMOV UR15, 0x40000040 ;  /* 0x40000040000f7882 */ /* 0x000fe40000000000 */
[----:B------:R-:W-:Y:S01]  /*1350*/  ULOP3.LUT UR9, UR4, 0x10000, URZ, 0xfc, !UPT ;  /* 0x0001000004097892 */ /* 0x000fe2000f8efc3f */
[----:B------:R0:W-:Y:S01]  /*1360*/  STL [R1+0x2e8], R17 ;  /* 0x0002e81101007387 */ /* 0x0001e20000100800 */
[----:B------:R-:W-:Y:S02]  /*1370*/  UMOV UR12, UR6 ;  /* 0x00000006000c7c82 */ /* 0x000fe40008000000 */
[----:B------:R-:W-:Y:S01]  /*1380*/  ULEA UR4, UR39, UR9, 0xc ;  /* 0x0000000927047291 */ /* 0x000fe2000f8e603f */
[----:B-----5:R-:W-:Y:S04]  /*1390*/  STL [R1+0x2e4], R16 ;  /* 0x0002e41001007387 */ /* 0x020fe80000100800 */
[----:B------:R1:W-:Y:S02]  /*13a0*/  STL [R1+0x2e0], R2 ;  /* 0x0002e00201007387 */ /* 0x0003e40000100800 */
[----:B------:R-:W-:-:S02]  /*13b0*/  UMOV UR14, UR4 ;  /* 0x00000004000e7c82 */ /* 0x000fc40008000000 */
[----:B------:R-:W-:Y:S01]  /*13c0*/  HGMMA.64x256x16.F32.BF16 R24, gdesc[UR12], RZ, !UPT, gsb0 ;  /* 0x03e000000c1879f0 */ /* 0x000fe2000c0018ff */
[----:B------:R4:W-:Y:S01]  /*13d0*/  STL [R1+0x2dc], R0 ;  /* 0x0002dc0001007387 */ /* 0x0009e20000100800 */
[----:B------:R-:W-:Y:S01]  /*13e0*/  UIADD3 UR12, UR6, 0x400, URZ ;  /* 0x00000400060c7890 */ /* 0x000fe2000fffe03f */
[----:B------:R-:W-:Y:S01]  /*13f0*/  UMOV UR13, 0x40000040 ;  /* 0x40000040000d7882 */ /* 0x000fe20000000000 */
[----:B------:R-:W-:Y:S02]  /*1400*/  WARPGROUP.DEPBAR.LE gsb0, 0x0 ;  /* 0x00008000000079c5 */ /* 0x000fe40000010000 */
[----:B------:R-:W-:Y:S01]  /*1410*/  STL.64 [R1], R24 ;  /* 0x0000001801007387 */ /* 0x000fe20000100a00 */
[----:B------:R-:W-:Y:S01]  /*1420*/  MOV R227, R54 ;  /* 0x0000003600e37202 */ /* 0x000fe20000000f00 */
[----:B------:R-:W-:Y:S01]  /*1430*/  IMAD.MOV.U32 R226, RZ, RZ, R55 ;  /* 0x000000ffffe27224 */ /* 0x000fe200078e0037 */
[----:B------:R-:W-:Y:S01]  /*1440*/  MOV R224, R57 ;  /* 0x0000003900e07202 */ /* 0x000fe20000000f00 */
[----:B------:R-:W-:Y:S01]  /*1450*/  STL.64 [R1+0x8], R26 ;  /* 0x0000081a01007387 */ /* 0x000fe20000100a00 */
[----:B------:R-:W-:Y:S01]  /*1460*/  IMAD.MOV.U32 R225, RZ, RZ, R56 ;  /* 0x000000ffffe17224 */ /* 0x000fe200078e0038 */
[----:B------:R-:W-:Y:S01]  /*1470*/  MOV R221, R60 ;  /* 0x0000003c00dd7202 */ /* 0x000fe20000000f00 */
[----:B------:R-:W-:Y:S01]  /*1480*/  IMAD.MOV.U32 R223, RZ, RZ, R58 ;  /* 0x000000ffffdf7224 */ /* 0x000fe200078e003a */
        /* <DEDUP_REMOVED lines=72> */
[----:B0-----:R-:W-:Y:S01]  /*1910*/  MOV R17, R135 ;  /* 0x0000008700117202 */ /* 0x001fe20000000f00 */
[----:B------:R-:W-:Y:S01]  /*1920*/  IMAD.MOV.U32 R189, RZ, RZ, R113 ;  /* 0x000000ffffbd7224 */ /* 0x000fe200078e0071 */
[----:B------:R-:W-:Y:S01]  /*1930*/  MOV R14, R138 ;  /* 0x0000008a000e7202 */ /* 0x000fe20000000f00 */
[----:B------:R-:W-:Y:S01]  /*1940*/  IMAD.MOV.U32 R191, RZ, RZ, R115 ;  /* 0x000000ffffbf7224 */ /* 0x000fe200078e0073 */
[----:B------:R-:W-:Y:S01]  /*1950*/  MOV R11, R141 ;  /* 0x0000008d000b7202 */ /* 0x000fe20000000f00 */
[----:B------:R-:W-:Y:S01]  /*1960*/  IMAD.MOV.U32 R192, RZ, RZ, R116 ;  /* 0x000000ffffc07224 */ /* 0x000fe200078e0074 */
[----:B------:R-:W-:Y:S01]  /*1970*/  MOV R8, R144 ;  /* 0x0000009000087202 */ /* 0x000fe20000000f00 */
[----:B------:R-:W-:Y:S01]  /*1980*/  IMAD.MOV.U32 R194, RZ, RZ, R118 ;  /* 0x000000ffffc27224 */ /* 0x000fe200078e0076 */
[----:B--23--:R-:W-:Y:S01]  /*1990*/  MOV R5, R147 ;  /* 0x0000009300057202 */ /* 0x00cfe20000000f00 */
[----:B------:R-:W-:Y:S01]  /*19a0*/  IMAD.MOV.U32 R195, RZ, RZ, R119 ;  /* 0x000000ffffc37224 */ /* 0x000fe200078e0077 */
[----:B-1----:R-:W-:Y:S01]  /*19b0*/  MOV R2, R150 ;  /* 0x0000009600027202 */ /* 0x002fe20000000f00 */
[----:B------:R-:W-:Y:S01]  /*19c0*/  IMAD.MOV.U32 R197, RZ, RZ, R121 ;  /* 0x000000ffffc57224 */ /* 0x000fe200078e0079 */
[----:B------:R0:W-:Y:S01]  /*19d0*/  STL.64 [R1+0x70], R52 ;  /* 0x0000703401007387 */ /* 0x0001e20000100a00 */
[----:B------:R-:W-:-:S02]  /*19e0*/  IMAD.MOV.U32 R198, RZ, RZ, R122 ;  /* 0x000000ffffc67224 */ /* 0x000fc400078e007a */
[----:B------:R-:W-:Y:S01]  /*19f0*/  IMAD.MOV.U32 R200, RZ, RZ, R124 ;  /* 0x000000ffffc87224 */ /* 0x000fe200078e007c */
[----:B------:R-:W-:Y:S01]  /*1a00*/  STL [R1+0xb78], R163 ;  /* 0x000b78a301007387 */ /* 0x000fe20000100800 */
[----:B------:R-:W-:Y:S02]  /*1a10*/  IMAD.MOV.U32 R201, RZ, RZ, R125 ;  /* 0x000000ffffc97224 */ /* 0x000fe400078e007d */
[----:B------:R-:W-:Y:S02]  /*1a20*/  IMAD.MOV.U32 R203, RZ, RZ, R127 ;  /* 0x000000ffffcb7224 */ /* 0x000fe400078e007f */
[----:B------:R-:W-:Y:S02]  /*1a30*/  IMAD.MOV.U32 R204, RZ, RZ, R128 ;  /* 0x000000ffffcc7224 */ /* 0x000fe400078e0080 */
[----:B------:R-:W-:Y:S02]  /*1a40*/  IMAD.MOV.U32 R22, RZ, RZ, R130 ;  /* 0x000000ffff167224 */ /* 0x000fe400078e0082 */
[----:B------:R-:W-:-:S02]  /*1a50*/  IMAD.MOV.U32 R21, RZ, RZ, R131 ;  /* 0x000000ffff157224 */ /* 0x000fc400078e0083 */
[----:B------:R-:W-:Y:S02]  /*1a60*/  IMAD.MOV.U32 R19, RZ, RZ, R133 ;  /* 0x000000ffff137224 */ /* 0x000fe400078e0085 */
        /* <DEDUP_REMOVED lines=11> */
[----:B----4-:R-:W-:Y:S02]  /*1b20*/  IMAD.MOV.U32 R0, RZ, RZ, R151 ;  /* 0x000000ffff007224 */ /* 0x010fe400078e0097 */
[----:B0-----:R-:W-:-:S06]  /*1b30*/  WARPGROUP.ARRIVE ;  /* 0x00000000000079c5 */ /* 0x001fcc0000000000 */
[----:B------:R-:W-:Y:S03]  /*1b40*/  HGMMA.64x256x16.F32.BF16 R24, gdesc[UR12], RZ, !UPT, gsb0 ;  /* 0x03e000000c1879f0 */ /* 0x000fe6000c0018ff */
[----:B------:R-:W-:Y:S02]  /*1b50*/  WARPGROUP.DEPBAR.LE gsb0, 0x0 ;  /* 0x00008000000079c5 */ /* 0x000fe40000010000 */
[----:B------:R-:W-:Y:S04]  /*1b60*/  STL.64 [R1+0xb70], R150 ;  /* 0x000b709601007387 */ /* 0x000fe80000100a00 */
        /* <DEDUP_REMOVED lines=24> */
[----:B------:R0:W-:Y:S04]  /*1cf0*/  STL.64 [R1+0xaa8], R100 ;  /* 0x000aa86401007387 */ /* 0x0001e80000100a00 */
[----:B0-----:R-:W2:Y:S04]  /*1d00*/  LDL.LU R100, [R1] ;  /* 0x0000000001647983 */ /* 0x001ea80000300800 */
[----:B------:R-:W2:Y:S04]  /*1d10*/  LDL.LU R101, [R1+0x4] ;  /* 0x0000040001657983 */ /* 0x000ea80000300800 */
        /* <DEDUP_REMOVED lines=27> */
[----:B------:R-:W2:Y:S01]  /*1ed0*/  LDL.LU R129, [R1+0x74] ;  /* 0x0000740001817983 */ /* 0x000ea20000300800 */
        /* <DEDUP_REMOVED lines=31> */
[----:B------:R-:W-:Y:S01]  /*20d0*/  UIADD3 UR12, UR6, 0x2, URZ ;  /* 0x00000002060c7890 */ /* 0x000fe2000fffe03f */
[----:B------:R-:W-:Y:S01]  /*20e0*/  IMAD.MOV.U32 R206, RZ, RZ, R22 ;  /* 0x000000ffffce7224 */ /* 0x000fe200078e0016 */
[----:B------:R-:W-:Y:S01]  /*20f0*/  UIADD3 UR14, UR4, 0x2, URZ ;  /* 0x00000002040e7890 */ /* 0x000fe2000fffe03f */
[----:B------:R-:W-:Y:S01]  /*2100*/  IMAD.MOV.U32 R208, RZ, RZ, R20 ;  /* 0x000000ffffd07224 */ /* 0x000fe200078e0014 */
[----:B------:R-:W-:Y:S01]  /*2110*/  UMOV UR13, 0x40000040 ;  /* 0x40000040000d7882 */ /* 0x000fe20000000000 */
[----:B------:R-:W-:Y:S01]  /*2120*/  IMAD.MOV.U32 R209, RZ, RZ, R19 ;  /* 0x000000ffffd17224 */ /* 0x000fe200078e0013 */
[----:B------:R-:W-:Y:S01]  /*2130*/  UMOV UR15, 0x40000040 ;  /* 0x40000040000f7882 */ /* 0x000fe20000000000 */
        /* <DEDUP_REMOVED lines=11> */
[----:B------:R-:W-:-:S06]  /*21f0*/  IMAD.MOV.U32 R227, RZ, RZ, R0 ;  /* 0x000000ffffe37224 */ /* 0x000fcc00078e0000 */
[----:B--2---:R-:W-:-:S06]  /*2200*/  WARPGROUP.ARRIVE ;  /* 0x00000000000079c5 */ /* 0x004fcc0000000000 */
[----:B------:R-:W-:Y:S03]  /*2210*/  HGMMA.64x256x16.F32.BF16 R100, gdesc[UR12], R100, gsb0 ;  /* 0x03e000000c6479f0 */ /* 0x000fe60008001864 */
[----:B------:R-:W-:Y:S02]  /*2220*/  WARPGROUP.DEPBAR.LE gsb0, 0x0 ;  /* 0x00008000000079c5 */ /* 0x000fe40000010000 */
[----:B------:R-:W-:Y:S04]  /*2230*/  STL.64 [R1], R100 ;  /* 0x0000006401007387 */ /* 0x000fe80000100a00 */
        /* <DEDUP_REMOVED lines=63> */
[----:B0-----:R-:W2:Y:S04]  /*2630*/  LDL.LU R163, [R1+0xb78] ;  /* 0x000b780001a37983 */ /* 0x001ea80000300800 */
[----:B------:R-:W3:Y:S04]  /*2640*/  LDL.LU.64 R150, [R1+0xb70] ;  /* 0x000b700001967983 */ /* 0x000ee80000300a00 */
        /* <DEDUP_REMOVED lines=24> */
[----:B------:R-:W3:Y:S01]  /*27d0*/  LDL.LU.64 R100, [R1+0xaa8] ;  /* 0x000aa80001647983 */ /* 0x000ee20000300a00 */
[----:B------:R-:W-:Y:S01]  /*27e0*/  UIADD3 UR12, UR6, 0x402, URZ ;  /* 0x00000402060c7890 */ /* 0x000fe2000fffe03f */
[----:B------:R-:W-:Y:S01]  /*27f0*/  UMOV UR13, 0x40000040 ;  /* 0x40000040000d7882 */ /* 0x000fe20000000000 */
[----:B---3--:R-:W-:-:S07]  /*2800*/  WARPGROUP.ARRIVE ;  /* 0x00000000000079c5 */ /* 0x008fce0000000000 */
[----:B------:R-:W-:Y:S03]  /*2810*/  HGMMA.64x256x16.F32.BF16 R24, gdesc[UR12], R24, gsb0 ;  /* 0x03e000000c1879f0 */ /* 0x000fe60008001818 */
        /* <DEDUP_REMOVED lines=65> */
[----:B0-----:R-:W3:Y:S04]  /*2c30*/  LDL.LU.64 R24, [R1] ;  /* 0x0000000001187983 */ /* 0x001ee80000300a00 */
        /* <DEDUP_REMOVED lines=63> */
[----:B------:R-:W-:-:S02]  /*3030*/  UIADD3 UR12, UR6, 0x4, URZ ;  /* 0x00000004060c7890 */ /* 0x000fc4000fffe03f */
[----:B------:R-:W-:Y:S01]  /*3040*/  UIADD3 UR14, UR4, 0x4, URZ ;  /* 0x00000004040e7890 */ /* 0x000fe2000fffe03f */
[----:B------:R-:W-:Y:S01]  /*3050*/  UMOV UR13, 0x40000040 ;  /* 0x40000040000d7882 */ /* 0x000fe20000000000 */
[----:B------:R-:W-:Y:S01]  /*3060*/  UMOV UR15, 0x40000040 ;  /* 0x40000040000f7882 */ /* 0x000fe20000000000 */
[----:B---3--:R-:W-:-:S06]  /*3070*/  WARPGROUP.ARRIVE ;  /* 0x00000000000079c5 */ /* 0x008fcc0000000000 */
[----:B------:R-:W-:Y:S03]  /*3080*/  HGMMA.64x256x16.F32.BF16 R24, gdesc[UR12], R24, gsb0 ;  /* 0x03e000000c1879f0 */ /* 0x000fe60008001818 */
        /* <DEDUP_REMOVED lines=57> */
[----:B------:R0:W-:Y:S01]  /*3420*/  STL.64 [R1+0x70], R52 ;  /* 0x0000703401007387 */ /* 0x0001e20000100a00 */
[----:B------:R-:W-:Y:S01]  /*3430*/  IMAD.MOV.U32 R186, RZ, RZ, R110 ;  /* 0x000000ffffba7224 */ /* 0x000fe200078e006e */
[----:B------:R-:W-:Y:S01]  /*3440*/  MOV R181, R105 ;  /* 0x0000006900b57202 */ /* 0x000fe20000000f00 */
[----:B------:R-:W-:Y:S01]  /*3450*/  IMAD.MOV.U32 R185, RZ, RZ, R109 ;  /* 0x000000ffffb97224 */ /* 0x000fe200078e006d */
[----:B------:R-:W3:Y:S01]  /*3460*/  LDL.LU.64 R150, [R1+0xaa0] ;  /* 0x000aa00001967983 */ /* 0x000ee20000300a00 */
        /* <DEDUP_REMOVED lines=68> */
[----:B------:R-:W-:-:S02]  /*38b0*/  IMAD.MOV.U32 R225, RZ, RZ, R56 ;  /* 0x000000ffffe17224 */ /* 0x000fc400078e0038 */
[----:B------:R-:W-:Y:S01]  /*38c0*/  IMAD.MOV.U32 R226, RZ, RZ, R55 ;  /* 0x000000ffffe27224 */ /* 0x000fe200078e0037 */
        /* <DEDUP_REMOVED lines=31> */
[----:B0-----:R-:W3:Y:S04]  /*3ac0*/  LDL.LU.64 R52, [R1+0x918] ;  /* 0x0009180001347983 */ /* 0x001ee80000300a00 */
        /* <DEDUP_REMOVED lines=15> */
[----:B------:R-:W-:-:S02]  /*3bc0*/  UMOV UR13, 0x40000040 ;  /* 0x40000040000d7882 */ /* 0x000fc40000000000 */
[----:B--2---:R-:W-:Y:S01]  /*3bd0*/  STL [R1+0x8a0], R163 ;  /* 0x0008a0a301007387 */ /* 0x004fe20000100800 */
[----:B---3--:R-:W-:-:S06]  /*3be0*/  WARPGROUP.ARRIVE ;  /* 0x00000000000079c5 */ /* 0x008fcc0000000000 */
        /* <DEDUP_REMOVED lines=103> */
[----:B------:R-:W-:Y:S01]  /*4260*/  IMAD.MOV.U32 R227, RZ, RZ, R0 ;  /* 0x000000ffffe37224 */ /* 0x000fe200078e0000 */
[----:B------:R-:W-:Y:S02]  /*4270*/  UIADD3 UR12, UR6, 0x6, URZ ;  /* 0x00000006060c7890 */ /* 0x000fe4000fffe03f */
[----:B------:R-:W-:Y:S01]  /*4280*/  UIADD3 UR14, UR4, 0x6, URZ ;  /* 0x00000006040e7890 */ /* 0x000fe2000fffe03f */
[----:B------:R-:W-:Y:S01]  /*4290*/  UMOV UR13, 0x40000040 ;  /* 0x40000040000d7882 */ /* 0x000fe20000000000 */
[----:B------:R-:W-:Y:S01]  /*42a0*/  UMOV UR15, 0x40000040 ;  /* 0x40000040000f7882 */ /* 0x000fe20000000000 */
        /* <DEDUP_REMOVED lines=244> */
[----:B------:R-:W-:Y:S01]  /*51f0*/  STL.64 [R1+0x50], R44 ;  /* 0x0000502c01007387 */ /* 0x000fe20000100a00 */
[----:B------:R-:W-:-:S03]  /*5200*/  MOV R2, R150 ;  /* 0x0000009600027202 */ /* 0x000fc60000000f00 */
[----:B------:R-:W-:Y:S01]  /*5210*/  STL.64 [R1+0x58], R46 ;  /* 0x0000582e01007387 */ /* 0x000fe20000100a00 */
[----:B------:R-:W-:-:S03]  /*5220*/  IMAD.MOV.U32 R0, RZ, RZ, R151 ;  /* 0x000000ffff007224 */ /* 0x000fc600078e0097 */
[----:B------:R-:W-:Y:S01]  /*5230*/  STL.64 [R1+0x60], R48 ;  /* 0x0000603001007387 */ /* 0x000fe20000100a00 */
[----:B------:R-:W-:-:S03]  /*5240*/  IMAD.MOV.U32 R4, RZ, RZ, R148 ;  /* 0x000000ffff047224 */ /* 0x000fc600078e0094 */
[----:B------:R-:W-:Y:S01]  /*5250*/  STL.64 [R1+0x68], R50 ;  /* 0x0000683201007387 */ /* 0x000fe20000100a00 */
[----:B------:R-:W-:Y:S01]  /*5260*/  IMAD.MOV.U32 R3, RZ, RZ, R149 ;  /* 0x000000ffff037224 */ /* 0x000fe200078e0095 */
[----:B------:R-:W-:Y:S02]  /*5270*/  MOV R5, R147 ;  /* 0x0000009300057202 */ /* 0x000fe40000000f00 */
[----:B------:R0:W-:Y:S01]  /*5280*/  STL.64 [R1+0x70], R52 ;  /* 0x0000703401007387 */ /* 0x0001e20000100a00 */
[----:B------:R-:W-:Y:S01]  /*5290*/  IMAD.MOV.U32 R6, RZ, RZ, R146 ;  /* 0x000000ffff067224 */ /* 0x000fe200078e0092 */
[----:B------:R-:W-:Y:S02]  /*52a0*/  MOV R8, R144 ;  /* 0x0000009000087202 */ /* 0x000fe40000000f00 */
[----:B------:R-:W3:Y:S01]  /*52b0*/  LDL.LU.64 R150, [R1+0x7c8] ;  /* 0x0007c80001967983 */ /* 0x000ee20000300a00 */
[----:B------:R-:W-:-:S03]  /*52c0*/  IMAD.MOV.U32 R7, RZ, RZ, R145 ;  /* 0x000000ffff077224 */ /* 0x000fc600078e0091 */
[----:B------:R-:W3:Y:S01]  /*52d0*/  LDL.LU.64 R148, [R1+0x7c0] ;  /* 0x0007c00001947983 */ /* 0x000ee20000300a00 */
[----:B------:R-:W-:Y:S01]  /*52e0*/  IMAD.MOV.U32 R10, RZ, RZ, R142 ;  /* 0x000000ffff0a7224 */ /* 0x000fe200078e008e */
[----:B------:R-:W-:Y:S01]  /*52f0*/  MOV R11, R141 ;  /* 0x0000008d000b7202 */ /* 0x000fe20000000f00 */
[----:B------:R-:W-:Y:S01]  /*5300*/  IMAD.MOV.U32 R9, RZ, RZ, R143 ;  /* 0x000000ffff097224 */ /* 0x000fe200078e008f */
[----:B------:R-:W3:Y:S01]  /*5310*/  LDL.LU.64 R146, [R1+0x7b8] ;  /* 0x0007b80001927983 */ /* 0x000ee20000300a00 */
        /* <DEDUP_REMOVED lines=767> */
[----:B------:R-:W-:Y:S01]  /*8310*/  IMAD.MOV.U32 R214, RZ, RZ, R18 ;  /* 0x000000ffffd67224 */ /* 0x000fe200078e0012 */
[----:B------:R0:W5:Y:S01]  /*8320*/  LDL.LU R22, [R1+0x2f0] ;  /* 0x0002f00001167983 */ /* 0x0001620000300800 */
[----:B------:R-:W-:-:S02]  /*8330*/  IMAD.MOV.U32 R215, RZ, RZ, R15 ;  /* 0x000000ffffd77224 */ /* 0x000fc400078e000f */
[----:B------:R-:W-:Y:S01]  /*8340*/  IMAD.MOV.U32 R217, RZ, RZ, R13 ;  /* 0x000000ffffd97224 */ /* 0x000fe200078e000d */
[----:B------:R0:W5:Y:S01]  /*8350*/  LDL.LU R19, [R1+0x2ec] ;  /* 0x0002ec0001137983 */ /* 0x0001620000300800 */
[----:B------:R-:W-:Y:S02]  /*8360*/  IMAD.MOV.U32 R218, RZ, RZ, R12 ;  /* 0x000000ffffda7224 */ /* 0x000fe400078e000c */
[----:B------:R-:W-:Y:S01]  /*8370*/  IMAD.MOV.U32 R220, RZ, RZ, R10 ;  /* 0x000000ffffdc7224 */ /* 0x000fe200078e000a */
[----:B------:R0:W5:Y:S01]  /*8380*/  LDL.LU R17, [R1+0x2e8] ;  /* 0x0002e80001117983 */ /* 0x0001620000300800 */
[----:B------:R-:W-:Y:S02]  /*8390*/  IMAD.MOV.U32 R221, RZ, RZ, R9 ;  /* 0x000000ffffdd7224 */ /* 0x000fe400078e0009 */
[----:B------:R-:W-:Y:S01]  /*83a0*/  IMAD.MOV.U32 R223, RZ, RZ, R7 ;  /* 0x000000ffffdf7224 */ /* 0x000fe200078e0007 */
[----:B------:R0:W5:Y:S01]  /*83b0*/  LDL.LU R16, [R1+0x2e4] ;  /* 0x0002e40001107983 */ /* 0x0001620000300800 */
[----:B------:R-:W-:-:S02]  /*83c0*/  IMAD.MOV.U32 R224, RZ, RZ, R6 ;  /* 0x000000ffffe07224 */ /* 0x000fc400078e0006 */
[----:B------:R-:W-:Y:S01]  /*83d0*/  IMAD.MOV.U32 R226, RZ, RZ, R4 ;  /* 0x000000ffffe27224 */ /* 0x000fe200078e0004 */
[----:B------:R0:W5:Y:S01]  /*83e0*/  LDL.LU R2, [R1+0x2e0] ;  /* 0x0002e00001027983 */ /* 0x0001620000300800 */
[----:B------:R-:W-:-:S03]  /*83f0*/  IMAD.MOV.U32 R227, RZ, RZ, R3 ;  /* 0x000000ffffe37224 */ /* 0x000fc600078e0003 */
[----:B------:R0:W5:Y:S03]  /*8400*/  LDL.LU R0, [R1+0x2dc] ;  /* 0x0002dc0001007983 */ /* 0x0001660000300800 */
        /* <DEDUP_REMOVED lines=67> */
[----:B-1----:R0:W5:Y:S04]  /*8840*/  LDL.LU R163, [R1+0x2d8] ;  /* 0x0002d80001a37983 */ /* 0x0021680000300800 */
[----:B------:R-:W2:Y:S04]  /*8850*/  LDL.LU.64 R150, [R1+0x2d0] ;  /* 0x0002d00001967983 */ /* 0x000ea80000300a00 */
        /* <DEDUP_REMOVED lines=24> */
[----:B------:R-:W2:Y:S01]  /*89e0*/  LDL.LU.64 R100, [R1+0x208] ;  /* 0x0002080001647983 */ /* 0x000ea20000300a00 */
[----:B------:R-:W-:Y:S01]  /*89f0*/  UIADD3 UR12, UR6, 0xa06, URZ ;  /* 0x00000a06060c7890 */ /* 0x000fe2000fffe03f */
[----:B------:R-:W-:Y:S01]  /*8a00*/  UMOV UR13, 0x40000040 ;  /* 0x40000040000d7882 */ /* 0x000fe20000000000 */
[----:B--2---:R-:W-:-:S07]  /*8a10*/  WARPGROUP.ARRIVE ;  /* 0x00000000000079c5 */ /* 0x004fce0000000000 */
[----:B------:R-:W-:Y:S03]  /*8a20*/  HGMMA.64x256x16.F32.BF16 R24, gdesc[UR12], R24, gsb0 ;  /* 0x03e000000c1879f0 */ /* 0x000fe60008001818 */
[----:B------:R-:W-:Y:S02]  /*8a30*/  WARPGROUP.DEPBAR.LE gsb0, 0x0 ;  /* 0x00008000000079c5 */ /* 0x000fe40000010000 */
[----:B0-----:R-:W-:Y:S05]  /*8a40*/  @!P1 BRA `(.L_x_18) ;  /* 0x0000008400749947 */ /* 0x001fea0003800000 */
[----:B------:R-:W-:Y:S02]  /*8a50*/  UIADD3 UR10, UR39, 0x1, URZ ;  /* 0x00000001270a7890 */ /* 0x000fe4000fffe03f */
[----:B------:R-:W-:Y:S02]  /*8a60*/  UMOV UR11, UR39 ;  /* 0x00000027000b7c82 */ /* 0x000fe40008000000 */
[----:B------:R-:W-:-:S04]  /*8a70*/  UISETP.NE.AND UP0, UPT, UR10, 0x2, UPT ;  /* 0x000000020a00788c */ /* 0x000fc8000bf05270 */
[----:B------:R-:W-:Y:S02]  /*8a80*/  USEL UR15, URZ, 0x1, UP0 ;  /* 0x000000013f0f7887 */ /* 0x000fe40008000000 */
[----:B------:R-:W-:Y:S02]  /*8a90*/  USEL UR10, UR10, URZ, UP0 ;  /* 0x0000003f0a0a7287 */ /* 0x000fe40008000000 */
[----:B------:R-:W-:-:S12]  /*8aa0*/  ULOP3.LUT UR15, UR38, UR15, URZ, 0x3c, !UPT ;  /* 0x0000000f260f7292 */ /* 0x000fd8000f8e3c3f */
.L_x_25:
[----:B------:R-:W-:Y:S05]  /*8ab0*/  @!P0 BRA `(.L_x_19) ;  /* 0x0000000000048947 */ /* 0x000fea0003800000 */
[----:B------:R-:W-:Y:S01]  /*8ac0*/  BPT.TRAP 0x1 ;  /* 0x000000040000795c */ /* 0x000fe20000300000 */
.L_x_19:
[----:B------:R-:W0:Y:S01]  /*8ad0*/  S2UR UR4, SR_CgaCtaId ;  /* 0x00000000000479c3 */ /* 0x000e220000008800 */
[----:B------:R-:W-:Y:S01]  /*8ae0*/  UMOV UR12, 0x400 ;  /* 0x00000400000c7882 */ /* 0x000fe20000000000 */
[----:B------:R-:W-:-:S04]  /*8af0*/  MOV R3, UR15 ;  /* 0x0000000f00037c02 */ /* 0x000fc80008000f00 */
[----:B------:R-:W-:Y:S01]  /*8b00*/  SHF.L.U32 R3, R3, 0x1f, RZ ;  /* 0x0000001f03037819 */ /* 0x000fe200000006ff */
[----:B0-----:R-:W-:-:S04]  /*8b10*/  ULEA UR12, UR4, UR12, 0x18 ;  /* 0x0000000c040c7291 */ /* 0x001fc8000f8ec03f */
[----:B------:R-:W-:-:S09]  /*8b20*/  ULEA UR4, UR10, UR12, 0x3 ;  /* 0x0000000c0a047291 */ /* 0x000fd2000f8e183f */
[----:B------:R0:W1:Y:S01]  /*8b30*/  SYNCS.PHASECHK.TRANS64.TRYWAIT P1, [UR4], R3 ;  /* 0x00000003ff0075a7 */ /* 0x0000620008020144 */
[----:B------:R-:W-:Y:S05]  /*8b40*/  @!P0 BRA `(.L_x_20) ;  /* 0x0000000000048947 */ /* 0x000fea0003800000 */
[----:B------:R-:W-:Y:S01]  /*8b50*/  BPT.TRAP 0x1 ;  /* 0x000000040000795c */ /* 0x000fe20000300000 */
.L_x_20:
[----:B-1----:R-:W-:Y:S05]  /*8b60*/  @P1 BRA `(.L_x_21) ;  /* 0x0000000000081947 */ /* 0x002fea0003800000 */
[----:B------:R-:W1:Y:S02]  /*8b70*/  SYNCS.PHASECHK.TRANS64.TRYWAIT P1, [UR4], R3 ;  /* 0x00000003ff0075a7 */ /* 0x000e640008020144 */
[----:B-1----:R-:W-:Y:S05]  /*8b80*/  @!P1 BRA `(.L_x_22) ;  /* 0x000001b400809947 */ /* 0x002fea0003800000 */
.L_x_21:
        /* <DEDUP_REMOVED lines=64> */
[----:B--2---:R-:W2:Y:S04]  /*8f90*/  LDL.LU.64 R24, [R1] ;  /* 0x0000000001187983 */ /* 0x004ea80000300a00 */
        /* <DEDUP_REMOVED lines=63> */
[----:B------:R-:W-:-:S02]  /*9390*/  UIMAD UR14, UR10, 0xc00, UR8 ;  /* 0x00000c000a0e78a4 */ /* 0x000fc4000f8e0208 */
[----:B------:R-:W-:Y:S01]  /*93a0*/  ULEA UR13, UR10, UR9, 0xc ;  /* 0x000000090a0d7291 */ /* 0x000fe2000f8e603f */
[----:B-----5:R-:W-:Y:S01]  /*93b0*/  STL [R1+0x2f0], R22 ;  /* 0x0002f01601007387 */ /* 0x020fe20000100800 */
[----:B------:R-:W-:Y:S01]  /*93c0*/  UMOV UR5, 0x40000040 ;  /* 0x4000004000057882 */ /* 0x000fe20000000000 */
[----:B------:R-:W-:Y:S02]  /*93d0*/  UMOV UR7, 0x40000040 ;  /* 0x4000004000077882 */ /* 0x000fe40000000000 */
[----:B------:R-:W-:Y:S01]  /*93e0*/  UMOV UR4, UR14 ;  /* 0x0000000e00047c82 */ /* 0x000fe20008000000 */
[----:B------:R-:W-:Y:S01]  /*93f0*/  STL [R1+0x2ec], R19 ;  /* 0x0002ec1301007387 */ /* 0x000fe20000100800 */
[----:B------:R-:W-:-:S03]  /*9400*/  UMOV UR6, UR13 ;  /* 0x0000000d00067c82 */ /* 0x000fc60008000000 */
[----:B------:R-:W-:Y:S04]  /*9410*/  STL [R1+0x2e8], R17 ;  /* 0x0002e81101007387 */ /* 0x000fe80000100800 */
[----:B------:R-:W-:Y:S04]  /*9420*/  STL [R1+0x2e4], R16 ;  /* 0x0002e41001007387 */ /* 0x000fe80000100800 */
[----:B------:R3:W-:Y:S04]  /*9430*/  STL [R1+0x2e0], R2 ;  /* 0x0002e00201007387 */ /* 0x0007e80000100800 */
[----:B------:R4:W-:Y:S01]  /*9440*/  STL [R1+0x2dc], R0 ;  /* 0x0002dc0001007387 */ /* 0x0009e20000100800 */
[----:B--2---:R-:W-:-:S06]  /*9450*/  WARPGROUP.ARRIVE ;  /* 0x00000000000079c5 */ /* 0x004fcc0000000000 */
[----:B------:R-:W-:Y:S03]  /*9460*/  HGMMA.64x256x16.F32.BF16 R24, gdesc[UR4], R24, gsb0 ;  /* 0x03e00000041879f0 */ /* 0x000fe60008001818 */
[----:B------:R-:W-:Y:S02]  /*9470*/  WARPGROUP.DEPBAR.LE gsb0, 0x0 ;  /* 0x00008000000079c5 */ /* 0x000fe40000010000 */
[----:B------:R-:W-:Y:S01]  /*9480*/  STL.64 [R1], R24 ;  /* 0x0000001801007387 */ /* 0x000fe20000100a00 */
[----:B---3--:R-:W-:Y:S01]  /*9490*/  IMAD.MOV.U32 R2, RZ, RZ, R150 ;  /* 0x000000ffff027224 */ /* 0x008fe200078e0096 */
[----:B01----:R-:W-:Y:S01]  /*94a0*/  MOV R3, R149 ;  /* 0x0000009500037202 */ /* 0x003fe20000000f00 */
[----:B----4-:R-:W-:Y:S01]  /*94b0*/  IMAD.MOV.U32 R0, RZ, RZ, R151 ;  /* 0x000000ffff007224 */ /* 0x010fe200078e0097 */
        /* <DEDUP_REMOVED lines=56> */
[----:B------:R-:W2:Y:S01]  /*9840*/  LDL.LU.64 R150, [R1+0xd78] ;  /* 0x000d780001967983 */ /* 0x000ea20000300a00 */
        /* <DEDUP_REMOVED lines=68> */
[----:B------:R-:W-:-:S02]  /*9c90*/  IMAD.MOV.U32 R227, RZ, RZ, R54 ;  /* 0x000000ffffe37224 */ /* 0x000fc400078e0036 */
[----:B------:R-:W-:Y:S01]  /*9ca0*/  IMAD.MOV.U32 R226, RZ, RZ, R55 ;  /* 0x000000ffffe27224 */ /* 0x000fe200078e0037 */
        /* <DEDUP_REMOVED lines=31> */
[----:B0-----:R-:W2:Y:S04]  /*9ea0*/  LDL.LU.64 R52, [R1+0xbf0] ;  /* 0x000bf00001347983 */ /* 0x001ea80000300a00 */
        /* <DEDUP_REMOVED lines=15> */
[----:B------:R-:W-:-:S02]  /*9fa0*/  UMOV UR5, 0x40000040 ;  /* 0x4000004000057882 */ /* 0x000fc40000000000 */
[----:B------:R-:W-:Y:S01]  /*9fb0*/  STL [R1+0xb78], R163 ;  /* 0x000b78a301007387 */ /* 0x000fe20000100800 */
[----:B--2---:R-:W-:-:S06]  /*9fc0*/  WARPGROUP.ARRIVE ;  /* 0x00000000000079c5 */ /* 0x004fcc0000000000 */
        /* <DEDUP_REMOVED lines=353> */
[----:B------:R-:W-:-:S03]  /*b5e0*/  IMAD.MOV.U32 R2, RZ, RZ, R150 ;  /* 0x000000ffff027224 */ /* 0x000fc600078e0096 */
[----:B------:R-:W-:Y:S01]  /*b5f0*/  STL.64 [R1+0x58], R46 ;  /* 0x0000582e01007387 */ /* 0x000fe20000100a00 */
[----:B------:R-:W-:-:S03]  /*b600*/  IMAD.MOV.U32 R0, RZ, RZ, R151 ;  /* 0x000000ffff007224 */ /* 0x000fc600078e0097 */
[----:B------:R-:W-:Y:S01]  /*b610*/  STL.64 [R1+0x60], R48 ;  /* 0x0000603001007387 */ /* 0x000fe20000100a00 */
[----:B------:R-:W-:Y:S01]  /*b620*/  IMAD.MOV.U32 R4, RZ, RZ, R148 ;  /* 0x000000ffff047224 */ /* 0x000fe200078e0094 */
[----:B------:R-:W-:Y:S02]  /*b630*/  MOV R3, R149 ;  /* 0x0000009500037202 */ /* 0x000fe40000000f00 */
[----:B------:R-:W-:Y:S01]  /*b640*/  STL.64 [R1+0x68], R50 ;  /* 0x0000683201007387 */ /* 0x000fe20000100a00 */
[----:B------:R-:W-:Y:S01]  /*b650*/  MOV R6, R146 ;  /* 0x0000009200067202 */ /* 0x000fe20000000f00 */
[----:B------:R-:W-:Y:S02]  /*b660*/  IMAD.MOV.U32 R5, RZ, RZ, R147 ;  /* 0x000000ffff057224 */ /* 0x000fe400078e0093 */
[----:B------:R0:W-:Y:S01]  /*b670*/  STL.64 [R1+0x70], R52 ;  /* 0x0000703401007387 */ /* 0x0001e20000100a00 */
[----:B------:R-:W-:-:S03]  /*b680*/  IMAD.MOV.U32 R8, RZ, RZ, R144 ;  /* 0x000000ffff087224 */ /* 0x000fc600078e0090 */
[----:B------:R-:W3:Y:S01]  /*b690*/  LDL.LU.64 R150, [R1+0xaa0] ;  /* 0x000aa00001967983 */ /* 0x000ee20000300a00 */
[----:B------:R-:W-:Y:S01]  /*b6a0*/  IMAD.MOV.U32 R7, RZ, RZ, R145 ;  /* 0x000000ffff077224 */ /* 0x000fe200078e0091 */
[----:B------:R-:W-:Y:S02]  /*b6b0*/  MOV R9, R143 ;  /* 0x0000008f00097202 */ /* 0x000fe40000000f00 */
        /* <DEDUP_REMOVED lines=132> */
[----:B------:R-:W-:Y:S02]  /*bf00*/  IMAD.MOV.U32 R227, RZ, RZ, R54 ;  /* 0x000000ffffe37224 */ /* 0x000fe400078e0036 */
[----:B------:R-:W-:Y:S01]  /*bf10*/  IMAD.MOV.U32 R226, RZ, RZ, R55 ;  /* 0x000000ffffe27224 */ /* 0x000fe200078e0037 */
        /* <DEDUP_REMOVED lines=1174> */
[----:B------:R0:W5:Y:S04]  /*10880*/  LDL.LU R2, [R1+0x2e0] ;  /* 0x0002e00001027983 */ /* 0x0001680000300800 */
[----:B------:R0:W5:Y:S01]  /*10890*/  LDL.LU R0, [R1+0x2dc] ;  /* 0x0002dc0001007983 */ /* 0x0001620000300800 */
        /* <DEDUP_REMOVED lines=100> */
[----:B------:R-:W-:Y:S01]  /*10ee0*/  BPT.TRAP 0x1 ;  /* 0x000000040000795c */ /* 0x000fe20000300000 */
.L_x_23:
[----:B------:R-:W-:Y:S02]  /*10ef0*/  UISETP.GT.U32.AND UP0, UPT, UR40, 0x1, UPT ;  /* 0x000000012800788c */ /* 0x000fe4000bf04070 */
[----:B------:R-:W-:-:S04]  /*10f00*/  ULEA UR12, UR11, UR12, 0x3 ;  /* 0x0000000c0b0c7291 */ /* 0x000fc8000f8e183f */
[----:B------:R-:W-:Y:S01]  /*10f10*/  UIADD3 UR12, UR12, 0x10, URZ ;  /* 0x000000100c0c7890 */ /* 0x000fe2000fffe03f */
[----:B------:R-:W-:-:S03]  /*10f20*/  PLOP3.LUT P1, PT, PT, PT, UP0, 0x80, 0x0 ;  /* 0x000000000000781c */ /* 0x000fc60003f2f008 */
[----:B------:R-:W-:-:S09]  /*10f30*/  UPRMT UR12, URZ, 0x654, UR12 ;  /* 0x000006543f0c7896 */ /* 0x000fd2000800000c */
[----:B------:R-:W-:Y:S01]  /*10f40*/  SYNCS.ARRIVE.TRANS64.RED.A1T0 RZ, [UR12], RZ ;  /* 0x000000ffffff79a7 */ /* 0x000fe2000810040c */
[----:B------:R-:W-:Y:S05]  /*10f50*/  @P1 BRA `(.L_x_24) ;  /* 0x0000000000041947 */ /* 0x000fea0003800000 */
[----:B------:R-:W-:Y:S01]  /*10f60*/  BPT.TRAP 0x1 ;  /* 0x000000040000795c */ /* 0x000fe20000300000 */
.L_x_24:
[----:B------:R-:W-:Y:S01]  /*10f70*/  UIADD3 UR10, UR10, 0x1, URZ ;  /* 0x000000010a0a7890 */ /* 0x000fe2000fffe03f */
[C---:B-----5:R-:W-:Y:S01]  /*10f80*/  ISETP.GT.AND P1, PT, R0.reuse, 0x1, PT ;  /* 0x000000010000780c */ /* 0x060fe20003f24270 */
[----:B------:R-:W-:Y:S01]  /*10f90*/  UIADD3 UR11, UR11, 0x1, URZ ;  /* 0x000000010b0b7890 */ /* 0x000fe2000fffe03f */
[----:B------:R-:W-:Y:S01]  /*10fa0*/  VIADD R0, R0, 0xffffffff ;  /* 0xffffffff00007836 */ /* 0x000fe20000000000 */
[----:B------:R-:W-:Y:S02]  /*10fb0*/  UISETP.NE.AND UP0, UPT, UR10, 0x2, UPT ;  /* 0x000000020a00788c */ /* 0x000fe4000bf05270 */
[----:B------:R-:W-:Y:S02]  /*10fc0*/  UISETP.NE.AND UP1, UPT, UR11, 0x2, UPT ;  /* 0x000000020b00788c */ /* 0x000fe4000bf25270 */
[----:B------:R-:W-:Y:S02]  /*10fd0*/  USEL UR4, URZ, 0x1, UP0 ;  /* 0x000000013f047887 */ /* 0x000fe40008000000 */
[----:B------:R-:W-:-:S02]  /*10fe0*/  USEL UR10, UR10, URZ, UP0 ;  /* 0x0000003f0a0a7287 */ /* 0x000fc40008000000 */
[----:B------:R-:W-:Y:S02]  /*10ff0*/  USEL UR11, UR11, URZ, UP1 ;  /* 0x0000003f0b0b7287 */ /* 0x000fe40008800000 */
[----:B------:R-:W-:Y:S01]  /*11000*/  ULOP3.LUT UR15, UR15, UR4, URZ, 0x3c, !UPT ;  /* 0x000000040f0f7292 */ /* 0x000fe2000f8e3c3f */
[----:B------:R-:W-:Y:S11]  /*11010*/  @P1 BRA `(.L_x_25) ;  /* 0xffffff7800a41947 */ /* 0x000ff6000383ffff */
.L_x_18:
[----:B-----5:R-:W0:Y:S02]  /*11020*/  LDC R0, c[0x0][0x28c] ;  /* 0x0000a300ff007b82 */ /* 0x020e240000000800 */
[----:B0-----:R-:W-:-:S13]  /*11030*/  ISETP.GE.AND P1, PT, R0, 0x1, PT ;  /* 0x000000010000780c */ /* 0x001fda0003f26270 */
[----:B------:R-:W-:Y:S05]  /*11040*/  @!P1 BRA `(.L_x_26) ;  /* 0x0000000000449947 */ /* 0x000fea0003800000 */
[----:B------:R-:W-:Y:S05]  /*11050*/  @!P0 BRA `(.L_x_27) ;  /* 0x0000000000048947 */ /* 0x000fea0003800000 */
[----:B------:R-:W-:Y:S01]  /*11060*/  BPT.TRAP 0x1 ;  /* 0x000000040000795c */ /* 0x000fe20000300000 */
.L_x_27:
[----:B------:R-:W0:Y:S01]  /*11070*/  S2UR UR6, SR_CgaCtaId ;  /* 0x00000000000679c3 */ /* 0x000e220000008800 */
[----:B------:R-:W-:Y:S01]  /*11080*/  UISETP.LT.AND UP0, UPT, UR42, 0x1, UPT ;  /* 0x000000012a00788c */ /* 0x000fe2000bf01270 */
[----:B------:R-:W-:-:S03]  /*11090*/  UMOV UR5, 0x400 ;  /* 0x0000040000057882 */ /* 0x000fc60000000000 */
[----:B------:R-:W-:Y:S02]  /*110a0*/  USEL UR4, UR42, 0x1, UP0 ;  /* 0x000000012a047887 */ /* 0x000fe40008000000 */
[----:B------:R-:W-:Y:S02]  /*110b0*/  UISETP.GT.U32.AND UP0, UPT, UR40, 0x1, UPT ;  /* 0x000000012800788c */ /* 0x000fe4000bf04070 */
[----:B------:R-:W-:-:S04]  /*110c0*/  UIADD3 UR4, UR39, UR42, -UR4 ;  /* 0x0000002a27047290 */ /* 0x000fc8000fffe804 */
[----:B------:R-:W-:Y:S01]  /*110d0*/  USHF.L.U32 UR4, UR4, 0x3, URZ ;  /* 0x0000000304047899 */ /* 0x000fe2000800063f */
[----:B------:R-:W-:-:S03]  /*110e0*/  PLOP3.LUT P0, PT, PT, PT, UP0, 0x80, 0x0 ;  /* 0x000000000000781c */ /* 0x000fc60003f0f008 */
[----:B------:R-:W-:Y:S02]  /*110f0*/  ULOP3.LUT UR4, UR4, 0x8, URZ, 0xc0, !UPT ;  /* 0x0000000804047892 */ /* 0x000fe4000f8ec03f */
[----:B0-----:R-:W-:-:S04]  /*11100*/  ULEA UR5, UR6, UR5, 0x18 ;  /* 0x0000000506057291 */ /* 0x001fc8000f8ec03f */
[----:B------:R-:W-:-:S04]  /*11110*/  UIADD3 UR4, UR5, 0x10, UR4 ;  /* 0x0000001005047890 */ /* 0x000fc8000fffe004 */
[----:B------:R-:W-:-:S09]  /*11120*/  UPRMT UR4, URZ, 0x654, UR4 ;  /* 0x000006543f047896 */ /* 0x000fd20008000004 */
[----:B------:R-:W-:Y:S01]  /*11130*/  SYNCS.ARRIVE.TRANS64.RED.A1T0 RZ, [UR4], RZ ;  /* 0x000000ffffff79a7 */ /* 0x000fe20008100404 */
[----:B------:R-:W-:Y:S05]  /*11140*/  @P0 BRA `(.L_x_26) ;  /* 0x0000000000040947 */ /* 0x000fea0003800000 */
[----:B------:R-:W-:Y:S01]  /*11150*/  BPT.TRAP 0x1 ;  /* 0x000000040000795c */ /* 0x000fe20000300000 */
.L_x_26:
[----:B------:R-:W0:Y:S01]  /*11160*/  S2R R7, SR_TID.X ;  /* 0x0000000000077919 */ /* 0x000e220000002100 */
[----:B------:R-:W1:Y:S01]  /*11170*/  LDC R3, c[0x0][0x288] ;  /* 0x0000a200ff037b82 */ /* 0x000e620000000800 */
[----:B------:R-:W-:Y:S01]  /*11180*/  IMAD.SHL.U32 R0, R19, 0x100, RZ ;  /* 0x0000010013007824 */ /* 0x000fe200078e00ff */
[----:B------:R-:W-:Y:S01]  /*11190*/  LOP3.LUT R5, R163, 0x1, RZ, 0xc0, !PT ;  /* 0x00000001a3057812 */ /* 0x000fe200078ec0ff */
[----:B------:R-:W-:Y:S01]  /*111a0*/  UIADD3 UR39, UR42, UR39, URZ ;  /* 0x000000272a277290 */ /* 0x000fe2000fffe03f */
[----:B------:R-:W-:Y:S01]  /*111b0*/  MOV R162, 0xffffffff ;  /* 0xffffffff00a27802 */ /* 0x000fe20000000f00 */
[----:B------:R-:W-:Y:S01]  /*111c0*/  ULDC UR4, c[0x0][0x284] ;  /* 0x0000a10000047ab9 */ /* 0x000fe20000000800 */
[----:B------:R-:W-:Y:S01]  /*111d0*/  SHF.L.U32 R18, R5, 0x6, RZ ;  /* 0x0000000605127819 */ /* 0x000fe200000006ff */
[----:B------:R-:W-:Y:S02]  /*111e0*/  UISETP.GT.U32.AND UP0, UPT, UR39, 0x1, UPT ;  /* 0x000000012700788c */ /* 0x000fe4000bf04070 */
[----:B------:R-:W-:-:S02]  /*111f0*/  USHF.R.S32.HI UR10, URZ, 0x1f, UR41 ;  /* 0x0000001f3f0a7899 */ /* 0x000fc40008011429 */
[----:B------:R-:W-:Y:S01]  /*11200*/  UISETP.LT.U32.AND UP0, UPT, UR42, 0x2, UP0 ;  /* 0x000000022a00788c */ /* 0x000fe20008701070 */
[----:B------:R-:W-:Y:S02]  /*11210*/  ULDC.64 UR8, c[0x0][0x5d0] ;  /* 0x0001740000087ab9 */ /* 0x000fe40000000a00 */
[----:B------:R-:W-:Y:S02]  /*11220*/  UIMAD UR5, UR10, UR8, URZ ;  /* 0x000000080a0572a4 */ /* 0x000fe4000f8e023f */
[----:B------:R-:W-:Y:S02]  /*11230*/  USEL UR6, URZ, 0x1, !UP0 ;  /* 0x000000013f067887 */ /* 0x000fe4000c000000 */
[----:B------:R-:W-:Y:S01]  /*11240*/  UIMAD UR5, UR41, UR9, UR5 ;  /* 0x00000009290572a4 */ /* 0x000fe2000f8e0205 */
[----:B-1----:R-:W-:Y:S02]  /*11250*/  ISETP.GE.AND P0, PT, R0, R3, PT ;  /* 0x000000030000720c */ /* 0x002fe40003f06270 */
[C---:B0-----:R-:W-:Y:S01]  /*11260*/  LOP3.LUT R4, R7.reuse, 0x3, RZ, 0xc0, !PT ;  /* 0x0000000307047812 */ /* 0x041fe200078ec0ff */
[C---:B------:R-:W-:Y:S01]  /*11270*/  IMAD.SHL.U32 R20, R7.reuse, 0x2, RZ ;  /* 0x0000000207147824 */ /* 0x040fe200078e00ff */
[----:B------:R-:W-:-:S03]  /*11280*/  LOP3.LUT R6, R7, 0x60, RZ, 0xc0, !PT ;  /* 0x0000006007067812 */ /* 0x000fc600078ec0ff */
[----:B------:R-:W-:Y:S01]  /*11290*/  IMAD R4, R4, -0x2, R3 ;  /* 0xfffffffe04047824 */ /* 0x000fe200078e0203 */
[----:B------:R-:W-:Y:S02]  /*112a0*/  SHF.R.U32.HI R3, RZ, 0x2, R7 ;  /* 0x00000002ff037819 */ /* 0x000fe40000011607 */
[----:B------:R-:W-:Y:S01]  /*112b0*/  SHF.R.U32.HI R6, RZ, 0x1, R6 ;  /* 0x00000001ff067819 */ /* 0x000fe20000011606 */
[----:B------:R-:W-:Y:S01]  /*112c0*/  IMAD.IADD R0, R4, 0x1, -R0 ;  /* 0x0000000104007824 */ /* 0x000fe200078e0a00 */
[----:B------:R-:W-:Y:S01]  /*112d0*/  LOP3.LUT R3, R3, 0x7, RZ, 0xc0, !PT ;  /* 0x0000000703037812 */ /* 0x000fe200078ec0ff */
[----:B------:R-:W-:Y:S01]  /*112e0*/  IMAD R4, R22, 0xc0, RZ ;  /* 0x000000c016047824 */ /* 0x000fe200078e02ff */
[----:B------:R-:W-:Y:S02]  /*112f0*/  LOP3.LUT R20, R20, 0x6, RZ, 0xc0, !PT ;  /* 0x0000000614147812 */ /* 0x000fe400078ec0ff */
[--C-:B------:R-:W-:Y:S02]  /*11300*/  LOP3.LUT R18, R18, 0x40, R3.reuse, 0xe2, !PT ;  /* 0x0000004012127812 */ /* 0x100fe400078ee203 */
[----:B------:R-:W-:-:S02]  /*11310*/  IADD3 R3, RZ, -R6, -R3 ;  /* 0x80000006ff037210 */ /* 0x000fc40007ffe803 */
[----:B------:R-:W-:Y:S02]  /*11320*/  ISETP.GE.OR P0, PT, R4, UR4, P0 ;  /* 0x0000000404007c0c */ /* 0x000fe40008706670 */
[----:B------:R-:W-:Y:S01]  /*11330*/  PRMT R20, R20, 0x6540, R19 ;  /* 0x0000654014147816 */ /* 0x000fe20000000013 */
[----:B------:R-:W-:Y:S01]  /*11340*/  IMAD R3, R5, -0x40, R3 ;  /* 0xffffffc005037824 */ /* 0x000fe200078e0203 */
[----:B------:R-:W-:Y:S01]  /*11350*/  LOP3.LUT R18, R18, R6, RZ, 0xfc, !PT ;  /* 0x0000000612127212 */ /* 0x000fe200078efcff */
[----:B------:R-:W-:Y:S01]  /*11360*/  IMAD.U32 R6, RZ, RZ, UR8 ;  /* 0x00000008ff067e24 */ /* 0x000fe2000f8e00ff */
[--C-:B------:R-:W-:Y:S02]  /*11370*/  SHF.R.S32.HI R21, RZ, 0x1f, R20.reuse ;  /* 0x0000001fff157819 */ /* 0x100fe40000011414 */
[----:B------:R-:W-:Y:S01]  /*11380*/  IADD3 R3, -R4, UR4, R3 ;  /* 0x0000000404037c10 */ /* 0x000fe2000fffe103 */
[----:B------:R-:W-:Y:S01]  /*11390*/  USHF.R.U32.HI UR4, URZ, 0x1, UR39 ;  /* 0x000000013f047899 */ /* 0x000fe20008011627 */
[----:B------:R-:W-:Y:S01]  /*113a0*/  MOV R19, RZ ;  /* 0x000000ff00137202 */ /* 0x000fe20000000f00 */
[----:B------:R-:W-:Y:S01]  /*113b0*/  IMAD.WIDE.U32 R6, R6, UR41, R20 ;  /* 0x0000002906067c25 */ /* 0x000fe2000f8e0014 */
[----:B------:R-:W-:-:S02]  /*113c0*/  ULOP3.LUT UR39, UR39, 0x1, URZ, 0xc0, !UPT ;  /* 0x0000000127277892 */ /* 0x000fc4000f8ec03f */
[----:B------:R-:W-:Y:S01]  /*113d0*/  ULOP3.LUT UR4, UR4, 0x1, URZ, 0xc0, !UPT ;  /* 0x0000000104047892 */ /* 0x000fe2000f8ec03f */
[----:B------:R-:W-:Y:S02]  /*113e0*/  VIADD R7, R7, UR5 ;  /* 0x0000000507077c36 */ /* 0x000fe40008000000 */
[----:B------:R-:W-:Y:S01]  /*113f0*/  IMAD.WIDE R18, R22, 0xc0, R18 ;  /* 0x000000c016127825 */ /* 0x000fe200078e0212 */
[----:B------:R-:W-:-:S04]  /*11400*/  UISETP.NE.U32.AND UP1, UPT, UR4, 0x1, UPT ;  /* 0x000000010400788c */ /* 0x000fc8000bf25070 */
[----:B------:R-:W-:-:S04]  /*11410*/  UISETP.GT.U32.AND UP0, UPT, UR42, 0x1, !UP1 ;  /* 0x000000012a00788c */ /* 0x000fc8000cf04070 */
[----:B------:R-:W-:-:S04]  /*11420*/  USEL UR4, URZ, 0x1, !UP0 ;  /* 0x000000013f047887 */ /* 0x000fc8000c000000 */
[----:B------:R-:W-:Y:S01]  /*11430*/  ULOP3.LUT UR38, UR4, UR38, UR6, 0x96, !UPT ;  /* 0x0000002604267292 */ /* 0x000fe2000f8e9606 */
[----:B------:R-:W-:Y:S11]  /*11440*/  @P0 BRA `(.L_x_28) ;  /* 0x0000010c00d40947 */ /* 0x000ff60003800000 */
[----:B------:R-:W-:Y:S01]  /*11450*/  FSETP.NEU.AND P0, PT, R16, RZ, PT ;  /* 0x000000ff1000720b */ /* 0x000fe20003f0d000 */
[----:B------:R-:W-:Y:S01]  /*11460*/  ULDC.64 UR4, c[0x0][0x5c8] ;  /* 0x0001720000047ab9 */ /* 0x000fe20000000a00 */
[----:B------:R-:W-:Y:S01]  /*11470*/  ISETP.GT.AND P3, PT, R3, RZ, PT ;  /* 0x000000ff0300720c */ /* 0x000fe20003f64270 */
[----:B------:R-:W-:Y:S01]  /*11480*/  IMAD R10, R19, UR4, RZ ;  /* 0x00000004130a7c24 */ /* 0x000fe2000f8e02ff */
[----:B------:R-:W-:Y:S01]  /*11490*/  BSSY B0, `(.L_x_28) ;  /* 0x00010f0000007945 */ /* 0x000fe20003800000 */
[----:B------:R-:W-:Y:S01]  /*114a0*/  IMAD.WIDE.U32 R6, R18, UR4, R6 ;  /* 0x0000000412067c25 */ /* 0x000fe2000f8e0006 */
[----:B------:R-:W-:-:S03]  /*114b0*/  ISETP.GT.AND P1, PT, R0, RZ, P3 ;  /* 0x000000ff0000720c */ /* 0x000fc60001f24270 */
[----:B------:R-:W-:-:S04]  /*114c0*/  IMAD R10, R18, UR5, R10 ;  /* 0x00000005120a7c24 */ /* 0x000fc8000f8e020a */
[----:B------:R-:W-:Y:S01]  /*114d0*/  IMAD.IADD R10, R7, 0x1, R10 ;  /* 0x00000001070a7824 */ /* 0x000fe200078e020a */
[----:B------:R-:W-:Y:S06]  /*114e0*/  @!P0 BRA `(.L_x_29) ;  /* 0x000000b800088947 */ /* 0x000fec0003800000 */
[----:B------:R-:W0:Y:S01]  /*114f0*/  LDC.64 R152, c[0x0][0x5b8] ;  /* 0x00016e00ff987b82 */ /* 0x000e220000000a00 */
[----:B------:R-:W2:Y:S01]  /*11500*/  LDL.LU R11, [R1] ;  /* 0x00000000010b7983 */ /* 0x000ea20000300800 */
[----:B------:R-:W-:-:S06]  /*11510*/  ULDC.64 UR6, c[0x0][0x5c0] ;  /* 0x0001700000067ab9 */ /* 0x000fcc0000000a00 */
[----:B------:R-:W1:Y:S08]  /*11520*/  LDC.64 R14, c[0x0][0x5b0] ;  /* 0x00016c00ff0e7b82 */ /* 0x000e700000000a00 */
[----:B------:R-:W3:Y:S01]  /*11530*/  LDC.64 R12, c[0x0][0x5a8] ;  /* 0x00016a00ff0c7b82 */ /* 0x000ee20000000a00 */
[C---:B0-----:R-:W-:Y:S02]  /*11540*/  IMAD R159, R152.reuse, UR10, RZ ;  /* 0x0000000a989f7c24 */ /* 0x041fe4000f8e02ff */
[----:B------:R-:W-:-:S04]  /*11550*/  IMAD.WIDE.U32 R154, R152, UR41, R20 ;  /* 0x00000029989a7c25 */ /* 0x000fc8000f8e0014 */
[----:B------:R-:W-:Y:S01]  /*11560*/  IMAD R159, R153, UR41, R159 ;  /* 0x00000029999f7c24 */ /* 0x000fe2000f8e029f */
[----:B------:R-:W-:Y:S01]  /*11570*/  MOV R22, R154 ;  /* 0x0000009a00167202 */ /* 0x000fe20000000f00 */
[-C--:B-1----:R-:W-:Y:S02]  /*11580*/  IMAD R158, R19, R14.reuse, RZ ;  /* 0x0000000e139e7224 */ /* 0x082fe400078e02ff */
[----:B------:R-:W-:Y:S02]  /*11590*/  IMAD.IADD R23, R155, 0x1, R159 ;  /* 0x000000019b177824 */ /* 0x000fe400078e029f */
[C---:B------:R-:W-:Y:S02]  /*115a0*/  IMAD R158, R18.reuse, R15, R158 ;  /* 0x0000000f129e7224 */ /* 0x040fe400078e029e */
[----:B------:R-:W-:-:S04]  /*115b0*/  IMAD.WIDE.U32 R4, R18, R14, R22 ;  /* 0x0000000e12047225 */ /* 0x000fc800078e0016 */
[----:B------:R-:W-:Y:S01]  /*115c0*/  IMAD.IADD R5, R5, 0x1, R158 ;  /* 0x0000000105057824 */ /* 0x000fe200078e029e */
[----:B---3--:R-:W-:-:S04]  /*115d0*/  LEA R8, P0, R4, R12, 0x1 ;  /* 0x0000000c04087211 */ /* 0x008fc800078008ff */
[----:B------:R-:W-:-:S05]  /*115e0*/  LEA.HI.X R9, R4, R13, R5, 0x1, P0 ;  /* 0x0000000d04097211 */ /* 0x000fca00000f0c05 */
[----:B------:R-:W3:Y:S01]  /*115f0*/  @P1 LDG.E.LTC128B.U16 R153, desc[UR36][R8.64] ;  /* 0x0000002408991981 */ /* 0x000ee2000c1e1520 */
[----:B------:R-:W-:Y:S01]  /*11600*/  BSSY B1, `(.L_x_30) ;  /* 0x0000011000017945 */ /* 0x000fe20003800000 */
[----:B---3--:R-:W-:-:S04]  /*11610*/  IMAD.U32 R4, R153, 0x10000, RZ ;  /* 0x0001000099047824 */ /* 0x008fc800078e00ff */
[----:B------:R-:W-:-:S04]  /*11620*/  FMUL R4, R4, R16 ;  /* 0x0000001004047220 */ /* 0x000fc80000400000 */
[----:B--2---:R-:W-:Y:S01]  /*11630*/  FFMA R7, R11, R2, R4 ;  /* 0x000000020b077223 */ /* 0x004fe20000000004 */
[----:B------:R-:W-:-:S04]  /*11640*/  LEA R4, P0, R6, UR6, 0x1 ;  /* 0x0000000606047c11 */ /* 0x000fc8000f8008ff */
[----:B------:R-:W-:Y:S02]  /*11650*/  LEA.HI.X R5, R6, UR7, R10, 0x1, P0 ;  /* 0x0000000706057c11 */ /* 0x000fe400080f0c0a */
[----:B------:R-:W-:-:S05]  /*11660*/  F2FP.BF16.F32.PACK_AB R6, RZ, R7 ;  /* 0x00000007ff06723e */ /* 0x000fca00000010ff */
[----:B------:R0:W-:Y:S02]  /*11670*/  @P1 STG.E.U16 desc[UR36][R4.64], R6 ;  /* 0x0000000604001986 */ /* 0x0001e4000c101524 */
[----:B0-----:R-:W-:-:S05]  /*11680*/  IMAD.WIDE.U32 R6, R18, R14, R20 ;  /* 0x0000000e12067225 */ /* 0x001fca00078e0014 */
[----:B------:R-:W-:-:S03]  /*11690*/  IADD3 R7, R158, R7, RZ ;  /* 0x000000079e077210 */ /* 0x000fc60007ffe0ff */
[----:B------:R-:W-:-:S04]  /*116a0*/  IMAD.WIDE.U32 R6, R152, UR41, R6 ;  /* 0x0000002998067c25 */ /* 0x000fc8000f8e0006 */
[----:B------:R-:W-:Y:S01]  /*116b0*/  IMAD.IADD R7, R159, 0x1, R7 ;  /* 0x000000019f077824 */ /* 0x000fe200078e0207 */
[----:B------:R-:W-:-:S04]  /*116c0*/  LEA R10, P0, R6, R12, 0x1 ;  /* 0x0000000c060a7211 */ /* 0x000fc800078008ff */
[----:B------:R-:W-:Y:S02]  /*116d0*/  LEA.HI.X R11, R6, R13, R7, 0x1, P0 ;  /* 0x0000000d060b7211 */ /* 0x000fe400000f0c07 */
[----:B------:R-:W-:-:S13]  /*116e0*/  ISETP.GT.AND P0, PT, R0, 0x1, P3 ;  /* 0x000000010000780c */ /* 0x000fda0001f04270 */
[----:B------:R-:W-:Y:S05]  /*116f0*/  @!P0 BRA `(.L_x_31) ;  /* 0x0000000000048947 */ /* 0x000fea0003800000 */
[----:B------:R0:W5:Y:S02]  /*11700*/  LDG.E.LTC128B.U16 R153, desc[UR36][R10.64+0x2] ;  /* 0x000002240a997981 */ /* 0x000164000c1e1520 */
.L_x_31:
[----:B------:R-:W-:Y:S05]  /*11710*/  BSYNC B1 ;  /* 0x0000000000017941 */ /* 0x000fea0003800000 */
.L_x_30:
[----:B------:R-:W2:Y:S01]  /*11720*/  LDL.LU R7, [R1+0x4] ;  /* 0x0000040001077983 */ /* 0x000ea20000300800 */
[----:B-----5:R-:W-:Y:S01]  /*11730*/  IMAD.U32 R6, R153, 0x10000, RZ ;  /* 0x0001000099067824 */ /* 0x020fe200078e00ff */
[C---:B------:R-:W-:Y:S02]  /*11740*/  SHF.L.U64.HI R157, R14.reuse, 0x3, R15 ;  /* 0x000000030e9d7819 */ /* 0x040fe4000001020f */
[----:B------:R-:W-:Y:S01]  /*11750*/  SHF.L.U32 R156, R14, 0x3, RZ ;  /* 0x000000030e9c7819 */ /* 0x000fe200000006ff */
[----:B------:R-:W-:Y:S01]  /*11760*/  FMUL R6, R6, R16 ;  /* 0x0000001006067220 */ /* 0x000fe20000400000 */
[----:B------:R-:W3:Y:S03]  /*11770*/  LDL.LU R160, [R1+0x8] ;  /* 0x0000080001a07983 */ /* 0x000ee60000300800 */
[----:B--2---:R-:W-:-:S05]  /*11780*/  FFMA R6, R7, R2, R6 ;  /* 0x0000000207067223 */ /* 0x004fca0000000006 */
[----:B------:R-:W-:-:S05]  /*11790*/  F2FP.BF16.F32.PACK_AB R6, RZ, R6 ;  /* 0x00000006ff06723e */ /* 0x000fca00000010ff */
[----:B------:R1:W-:Y:S01]  /*117a0*/  @P0 STG.E.U16 desc[UR36][R4.64+0x2], R6 ;  /* 0x0000020604000986 */ /* 0x0003e2000c101524 */
[----:B------:R-:W-:-:S04]  /*117b0*/  ISETP.GT.AND P0, PT, R3, 0x8, PT ;  /* 0x000000080300780c */ /* 0x000fc80003f04270 */
[----:B------:R-:W-:Y:S01]  /*117c0*/  ISETP.GT.AND P1, PT, R0, RZ, P0 ;  /* 0x000000ff0000720c */ /* 0x000fe20000724270 */
[----:B-1----:R-:W-:-:S04]  /*117d0*/  IMAD.WIDE.U32 R6, R18, R14, R156 ;  /* 0x0000000e12067225 */ /* 0x002fc800078e009c */
[----:B------:R-:W-:Y:S01]  /*117e0*/  IMAD.IADD R158, R158, 0x1, R7 ;  /* 0x000000019e9e7824 */ /* 0x000fe200078e0207 */
[----:B------:R-:W-:-:S05]  /*117f0*/  IADD3 R7, P2, R154, R6, RZ ;  /* 0x000000069a077210 */ /* 0x000fca0007f5e0ff */
[----:B------:R-:W-:Y:S01]  /*11800*/  IMAD.X R9, R158, 0x1, R23, P2 ;  /* 0x000000019e097824 */ /* 0x000fe200010e0617 */
[----:B------:R-:W-:-:S04]  /*11810*/  LEA R8, P2, R7, R12, 0x1 ;  /* 0x0000000c07087211 */ /* 0x000fc800078408ff */
[----:B------:R-:W-:-:S05]  /*11820*/  LEA.HI.X R9, R7, R13, R9, 0x1, P2 ;  /* 0x0000000d07097211 */ /* 0x000fca00010f0c09 */
[----:B------:R1:W2:Y:S01]  /*11830*/  @P1 LDG.E.LTC128B.U16 R153, desc[UR36][R8.64] ;  /* 0x0000002408991981 */ /* 0x0002a2000c1e1520 */
[----:B------:R-:W-:Y:S01]  /*11840*/  IADD3 R6, P2, R20, R6, RZ ;  /* 0x0000000614067210 */ /* 0x000fe20007f5e0ff */
[----:B------:R-:W-:Y:S01]  /*11850*/  BSSY B1, `(.L_x_32) ;  /* 0x0000016000017945 */ /* 0x000fe20003800000 */
[----:B------:R-:W-:Y:S02]  /*11860*/  ISETP.GT.AND P4, PT, R0, 0x1, P0 ;  /* 0x000000010000780c */ /* 0x000fe40000784270 */
[----:B------:R-:W-:Y:S01]  /*11870*/  IADD3.X R7, R21, R158, RZ, P2, !PT ;  /* 0x0000009e15077210 */ /* 0x000fe200017fe4ff */
[----:B------:R-:W-:Y:S02]  /*11880*/  IMAD.U32 R158, RZ, RZ, UR5 ;  /* 0x00000005ff9e7e24 */ /* 0x000fe4000f8e00ff */
[----:B------:R-:W-:-:S04]  /*11890*/  IMAD.WIDE.U32 R6, R152, UR41, R6 ;  /* 0x0000002998067c25 */ /* 0x000fc8000f8e0006 */
[----:B------:R-:W-:Y:S01]  /*118a0*/  IMAD.IADD R7, R159, 0x1, R7 ;  /* 0x000000019f077824 */ /* 0x000fe200078e0207 */
[----:B-1----:R-:W-:-:S04]  /*118b0*/  LEA R8, P2, R6, R12, 0x1 ;  /* 0x0000000c06087211 */ /* 0x002fc800078408ff */
[----:B------:R-:W-:Y:S01]  /*118c0*/  LEA.HI.X R9, R6, R13, R7, 0x1, P2 ;  /* 0x0000000d06097211 */ /* 0x000fe200010f0c07 */
[----:B--2---:R-:W-:-:S04]  /*118d0*/  IMAD.U32 R6, R153, 0x10000, RZ ;  /* 0x0001000099067824 */ /* 0x004fc800078e00ff */
[----:B------:R-:W-:-:S04]  /*118e0*/  FMUL R6, R6, R16 ;  /* 0x0000001006067220 */ /* 0x000fc80000400000 */
[----:B---3--:R-:W-:Y:S01]  /*118f0*/  FFMA R7, R160, R2, R6 ;  /* 0x00000002a0077223 */ /* 0x008fe20000000006 */
[----:B------:R-:W-:Y:S01]  /*11900*/  MOV R160, UR4 ;  /* 0x0000000400a07c02 */ /* 0x000fe20008000f00 */
[----:B------:R-:W-:-:S03]  /*11910*/  IMAD.U32 R6, RZ, RZ, UR4 ;  /* 0x00000004ff067e24 */ /* 0x000fc6000f8e00ff */
[----:B------:R-:W-:Y:S02]  /*11920*/  SHF.L.U32 R160, R160, 0x4, RZ ;  /* 0x00000004a0a07819 */ /* 0x000fe400000006ff */
[----:B------:R-:W-:Y:S02]  /*11930*/  SHF.L.U64.HI R158, R6, 0x4, R158 ;  /* 0x00000004069e7819 */ /* 0x000fe4000001029e */
[----:B------:R-:W-:Y:S02]  /*11940*/  F2FP.BF16.F32.PACK_AB R7, RZ, R7 ;  /* 0x00000007ff07723e */ /* 0x000fe400000010ff */
[----:B------:R-:W-:Y:S02]  /*11950*/  IADD3 R6, P2, R160, R4, RZ ;  /* 0x00000004a0067210 */ /* 0x000fe40007f5e0ff */
[----:B------:R-:W-:-:S03]  /*11960*/  PRMT R161, R7, 0x7610, R161 ;  /* 0x0000761007a17816 */ /* 0x000fc600000000a1 */
[----:B------:R-:W-:-:S05]  /*11970*/  IMAD.X R7, R158, 0x1, R5, P2 ;  /* 0x000000019e077824 */ /* 0x000fca00010e0605 */
[----:B------:R1:W-:Y:S01]  /*11980*/  @P1 STG.E.U16 desc[UR36][R6.64], R161 ;  /* 0x000000a106001986 */ /* 0x0003e2000c101524 */
[----:B------:R-:W-:Y:S05]  /*11990*/  @!P4 BRA `(.L_x_33) ;  /* 0x000000000004c947 */ /* 0x000fea0003800000 */
[----:B------:R2:W5:Y:S02]  /*119a0*/  LDG.E.LTC128B.U16 R153, desc[UR36][R8.64+0x2] ;  /* 0x0000022408997981 */ /* 0x000564000c1e1520 */
.L_x_33:
[----:B------:R-:W-:Y:S05]  /*119b0*/  BSYNC B1 ;  /* 0x0000000000017941 */ /* 0x000fea0003800000 */
.L_x_32:
[----:B------:R-:W3:Y:S01]  /*119c0*/  LDL.LU R164, [R1+0xc] ;  /* 0x00000c0001a47983 */ /* 0x000ee20000300800 */
[----:B-1---5:R-:W-:Y:S01]  /*119d0*/  IMAD.U32 R161, R153, 0x10000, RZ ;  /* 0x0001000099a17824 */ /* 0x022fe200078e00ff */
[----:B------:R-:W-:Y:S01]  /*119e0*/  ISETP.GT.AND P1, PT, R0, 0x8, P3 ;  /* 0x000000080000780c */ /* 0x000fe20001f24270 */
[----:B------:R-:W-:Y:S02]  /*119f0*/  BSSY B1, `(.L_x_34) ;  /* 0x0000007000017945 */ /* 0x000fe40003800000 */
[----:B------:R-:W-:-:S04]  /*11a00*/  FMUL R161, R161, R16 ;  /* 0x00000010a1a17220 */ /* 0x000fc80000400000 */
[----:B---3--:R-:W-:-:S05]  /*11a10*/  FFMA R161, R164, R2, R161 ;  /* 0x00000002a4a17223 */ /* 0x008fca00000000a1 */
[----:B------:R-:W-:-:S05]  /*11a20*/  F2FP.BF16.F32.PACK_AB R161, RZ, R161 ;  /* 0x000000a1ffa1723e */ /* 0x000fca00000010ff */
[----:B------:R1:W-:Y:S01]  /*11a30*/  @P4 STG.E.U16 desc[UR36][R6.64+0x2], R161 ;  /* 0x000002a106004986 */ /* 0x0003e2000c101524 */
[----:B------:R-:W-:Y:S05]  /*11a40*/  @!P1 BRA `(.L_x_35) ;  /* 0x0000000000049947 */ /* 0x000fea0003800000 */
[----:B------:R3:W5:Y:S02]  /*11a50*/  LDG.E.LTC128B.U16 R153, desc[UR36][R10.64+0x10] ;  /* 0x000010240a997981 */ /* 0x000764000c1e1520 */
.L_x_35:
[----:B------:R-:W-:Y:S05]  /*11a60*/  BSYNC B1 ;  /* 0x0000000000017941 */ /* 0x000fea0003800000 */
.L_x_34:
[----:B------:R-:W4:Y:S01]  /*11a70*/  LDL.LU R164, [R1+0x10] ;  /* 0x0000100001a47983 */ /* 0x000f220000300800 */
[----:B-1---5:R-:W-:Y:S01]  /*11a80*/  SHF.L.U32 R161, R153, 0x10, RZ ;  /* 0x0000001099a17819 */ /* 0x022fe200000006ff */
[----:B------:R-:W-:Y:S01]  /*11a90*/  BSSY B1, `(.L_x_36) ;  /* 0x0000008000017945 */ /* 0x000fe20003800000 */
[----:B------:R-:W-:-:S03]  /*11aa0*/  ISETP.GT.AND P2, PT, R0, 0x9, P3 ;  /* 0x000000090000780c */ /* 0x000fc60001f44270 */
[----:B------:R-:W-:-:S04]  /*11ab0*/  FMUL R161, R161, R16 ;  /* 0x00000010a1a17220 */ /* 0x000fc80000400000 */
[----:B----4-:R-:W-:-:S05]  /*11ac0*/  FFMA R161, R164, R2, R161 ;  /* 0x00000002a4a17223 */ /* 0x010fca00000000a1 */
[----:B------:R-:W-:-:S05]  /*11ad0*/  F2FP.BF16.F32.PACK_AB R161, RZ, R161 ;  /* 0x000000a1ffa1723e */ /* 0x000fca00000010ff */
[----:B------:R1:W-:Y:S01]  /*11ae0*/  @P1 STG.E.U16 desc[UR36][R4.64+0x10], R161 ;  /* 0x000010a104001986 */ /* 0x0003e2000c101524 */
[----:B------:R-:W-:Y:S05]  /*11af0*/  @!P2 BRA `(.L_x_37) ;  /* 0x000000000004a947 */ /* 0x000fea0003800000 */
[----:B------:R4:W5:Y:S02]  /*11b00*/  LDG.E.LTC128B.U16 R153, desc[UR36][R10.64+0x12] ;  /* 0x000012240a997981 */ /* 0x000964000c1e1520 */
.L_x_37:
[----:B------:R-:W-:Y:S05]  /*11b10*/  BSYNC B1 ;  /* 0x0000000000017941 */ /* 0x000fea0003800000 */
.L_x_36:
[----:B------:R-:W2:Y:S01]  /*11b20*/  LDL.LU R164, [R1+0x14] ;  /* 0x0000140001a47983 */ /* 0x000ea20000300800 */
[----:B-1---5:R-:W-:Y:S01]  /*11b30*/  IMAD.U32 R161, R153, 0x10000, RZ ;  /* 0x0001000099a17824 */ /* 0x022fe200078e00ff */
[----:B------:R-:W-:Y:S01]  /*11b40*/  ISETP.GT.AND P1, PT, R0, 0x8, P0 ;  /* 0x000000080000780c */ /* 0x000fe20000724270 */
[----:B------:R-:W-:Y:S02]  /*11b50*/  BSSY B1, `(.L_x_38) ;  /* 0x0000007000017945 */ /* 0x000fe40003800000 */
[----:B------:R-:W-:-:S04]  /*11b60*/  FMUL R161, R161, R16 ;  /* 0x00000010a1a17220 */ /* 0x000fc80000400000 */
[----:B--2---:R-:W-:-:S05]  /*11b70*/  FFMA R161, R164, R2, R161 ;  /* 0x00000002a4a17223 */ /* 0x004fca00000000a1 */
[----:B------:R-:W-:-:S05]  /*11b80*/  F2FP.BF16.F32.PACK_AB R161, RZ, R161 ;  /* 0x000000a1ffa1723e */ /* 0x000fca00000010ff */
[----:B------:R1:W-:Y:S01]  /*11b90*/  @P2 STG.E.U16 desc[UR36][R4.64+0x12], R161 ;  /* 0x000012a104002986 */ /* 0x0003e2000c101524 */
[----:B------:R-:W-:Y:S05]  /*11ba0*/  @!P1 BRA `(.L_x_39) ;  /* 0x0000000000049947 */ /* 0x000fea0003800000 */
[----:B------:R2:W5:Y:S02]  /*11bb0*/  LDG.E.LTC128B.U16 R153, desc[UR36][R8.64+0x10] ;  /* 0x0000102408997981 */ /* 0x000564000c1e1520 */
.L_x_39:
[----:B------:R-:W-:Y:S05]  /*11bc0*/  BSYNC B1 ;  /* 0x0000000000017941 */ /* 0x000fea0003800000 */
.L_x_38:
        /* <DEDUP_REMOVED lines=10> */
.L_x_41:
[----:B------:R-:W-:Y:S05]  /*11c70*/  BSYNC B1 ;  /* 0x0000000000017941 */ /* 0x000fea0003800000 */
.L_x_40:
[----:B------:R-:W2:Y:S01]  /*11c80*/  LDL.LU R164, [R1+0x1c] ;  /* 0x00001c0001a47983 */ /* 0x000ea20000300800 */
[----:B-1---5:R-:W-:Y:S01]  /*11c90*/  SHF.L.U32 R161, R153, 0x10, RZ ;  /* 0x0000001099a17819 */ /* 0x022fe200000006ff */
[----:B------:R-:W-:Y:S01]  /*11ca0*/  BSSY B1, `(.L_x_42) ;  /* 0x0000008000017945 */ /* 0x000fe20003800000 */
[----:B------:R-:W-:-:S03]  /*11cb0*/  ISETP.GT.AND P1, PT, R0, 0x10, P3 ;  /* 0x000000100000780c */ /* 0x000fc60001f24270 */
[----:B------:R-:W-:-:S04]  /*11cc0*/  FMUL R161, R161, R16 ;  /* 0x00000010a1a17220 */ /* 0x000fc80000400000 */
[----:B--2---:R-:W-:-:S05]  /*11cd0*/  FFMA R161, R164, R2, R161 ;  /* 0x00000002a4a17223 */ /* 0x004fca00000000a1 */
[----:B------:R-:W-:-:S05]  /*11ce0*/  F2FP.BF16.F32.PACK_AB R161, RZ, R161 ;  /* 0x000000a1ffa1723e */ /* 0x000fca00000010ff */
[----:B------:R1:W-:Y:S01]  /*11cf0*/  @P2 STG.E.U16 desc[UR36][R6.64+0x12], R161 ;  /* 0x000012a106002986 */ /* 0x0003e2000c101524 */
[----:B------:R-:W-:Y:S05]  /*11d00*/  @!P1 BRA `(.L_x_43) ;  /* 0x0000000000049947 */ /* 0x000fea0003800000 */
[----:B------:R2:W5:Y:S02]  /*11d10*/  LDG.E.LTC128B.U16 R153, desc[UR36][R10.64+0x20] ;  /* 0x000020240a997981 */ /* 0x000564000c1e1520 */
.L_x_43:
[----:B------:R-:W-:Y:S05]  /*11d20*/  BSYNC B1 ;  /* 0x0000000000017941 */ /* 0x000fea0003800000 */
.L_x_42:
        /* <DEDUP_REMOVED lines=10> */
.L_x_45:
[----:B------:R-:W-:Y:S05]  /*11dd0*/  BSYNC B1 ;  /* 0x0000000000017941 */ /* 0x000fea0003800000 */
.L_x_44:
        /* <DEDUP_REMOVED lines=10> */
.L_x_47:
[----:B------:R-:W-:Y:S05]  /*11e80*/  BSYNC B1 ;  /* 0x0000000000017941 */ /* 0x000fea0003800000 */
.L_x_46:
[----:B------:R-:W3:Y:S01]  /*11e90*/  LDL.LU R164, [R1+0x28] ;  /* 0x0000280001a47983 */ /* 0x000ee20000300800 */
[----:B-1---5:R-:W-:Y:S01]  /*11ea0*/  SHF.L.U32 R161, R153, 0x10, RZ ;  /* 0x0000001099a17819 */ /* 0x022fe200000006ff */
[----:B------:R-:W-:Y:S01]  /*11eb0*/  BSSY B1, `(.L_x_48) ;  /* 0x0000008000017945 */ /* 0x000fe20003800000 */
[----:B------:R-:W-:-:S03]  /*11ec0*/  ISETP.GT.AND P2, PT, R0, 0x11, P0 ;  /* 0x000000110000780c */ /* 0x000fc60000744270 */
[----:B------:R-:W-:-:S04]  /*11ed0*/  FMUL R161, R161, R16 ;  /* 0x00000010a1a17220 */ /* 0x000fc80000400000 */
[----:B---3--:R-:W-:-:S05]  /*11ee0*/  FFMA R161, R164, R2, R161 ;  /* 0x00000002a4a17223 */ /* 0x008fca00000000a1 */
[----:B------:R-:W-:-:S05]  /*11ef0*/  F2FP.BF16.F32.PACK_AB R161, RZ, R161 ;  /* 0x000000a1ffa1723e */ /* 0x000fca00000010ff */
[----:B------:R1:W-:Y:S01]  /*11f00*/  @P1 STG.E.U16 desc[UR36][R6.64+0x20], R161 ;  /* 0x000020a106001986 */ /* 0x0003e2000c101524 */
[----:B------:R-:W-:Y:S05]  /*11f10*/  @!P2 BRA `(.L_x_49) ;  /* 0x000000000004a947 */ /* 0x000fea0003800000 */
[----:B------:R3:W5:Y:S02]  /*11f20*/  LDG.E.LTC128B.U16 R153, desc[UR36][R8.64+0x22] ;  /* 0x0000222408997981 */ /* 0x000764000c1e1520 */
.L_x_49:
[----:B------:R-:W-:Y:S05]  /*11f30*/  BSYNC B1 ;  /* 0x0000000000017941 */ /* 0x000fea0003800000 */
.L_x_48:
        /* <DEDUP_REMOVED lines=10> */
.L_x_51:
[----:B------:R-:W-:Y:S05]  /*11fe0*/  BSYNC B1 ;  /* 0x0000000000017941 */ /* 0x000fea0003800000 */
.L_x_50:
        /* <DEDUP_REMOVED lines=10> */
.L_x_53:
[----:B------:R-:W-:Y:S05]  /*12090*/  BSYNC B1 ;  /* 0x0000000000017941 */ /* 0x000fea0003800000 */
.L_x_52:
        /* <DEDUP_REMOVED lines=10> */
.L_x_55:
[----:B------:R-:W-:Y:S05]  /*12140*/  BSYNC B1 ;  /* 0x0000000000017941 */ /* 0x000fea0003800000 */
.L_x_54:
        /* <DEDUP_REMOVED lines=10> */
.L_x_57:
[----:B------:R-:W-:Y:S05]  /*121f0*/  BSYNC B1 ;  /* 0x0000000000017941 */ /* 0x000fea0003800000 */
.L_x_56:
        /* <DEDUP_REMOVED lines=10> */
.L_x_59:
[----:B------:R-:W-:Y:S05]  /*122a0*/  BSYNC B1 ;  /* 0x0000000000017941 */ /* 0x000fea0003800000 */
.L_x_58:
        /* <DEDUP_REMOVED lines=10> */
.L_x_61:
[----:B------:R-:W-:Y:S05]  /*12350*/  BSYNC B1 ;  /* 0x0000000000017941 */ /* 0x000fea0003800000 */
.L_x_60:
        /* <DEDUP_REMOVED lines=10> */
.L_x_63:
[----:B------:R-:W-:Y:S05]  /*12400*/  BSYNC B1 ;  /* 0x0000000000017941 */ /* 0x000fea0003800000 */
.L_x_62:
        /* <DEDUP_REMOVED lines=10> */
.L_x_65:
[----:B------:R-:W-:Y:S05]  /*124b0*/  BSYNC B1 ;  /* 0x0000000000017941 */ /* 0x000fea0003800000 */
.L_x_64:
        /* <DEDUP_REMOVED lines=10> */
.L_x_67:
[----:B------:R-:W-:Y:S05]  /*12560*/  BSYNC B1 ;  /* 0x0000000000017941 */ /* 0x000fea0003800000 */
.L_x_66:
        /* <DEDUP_REMOVED lines=10> */
.L_x_69:
[----:B------:R-:W-:Y:S05]  /*12610*/  BSYNC B1 ;  /* 0x0000000000017941 */ /* 0x000fea0003800000 */
.L_x_68:
        /* <DEDUP_REMOVED lines=10> */
.L_x_71:
[----:B------:R-:W-:Y:S05]  /*126c0*/  BSYNC B1 ;  /* 0x0000000000017941 */ /* 0x000fea0003800000 */
.L_x_70:
        /* <DEDUP_REMOVED lines=10> */
.L_x_73:
[----:B------:R-:W-:Y:S05]  /*12770*/  BSYNC B1 ;  /* 0x0000000000017941 */ /* 0x000fea0003800000 */
.L_x_72:
        /* <DEDUP_REMOVED lines=10> */
.L_x_75:
[----:B------:R-:W-:Y:S05]  /*12820*/  BSYNC B1 ;  /* 0x0000000000017941 */ /* 0x000fea0003800000 */
.L_x_74:
        /* <DEDUP_REMOVED lines=10> */
.L_x_77:
[----:B------:R-:W-:Y:S05]  /*128d0*/  BSYNC B1 ;  /* 0x0000000000017941 */ /* 0x000fea0003800000 */
.L_x_76:
        /* <DEDUP_REMOVED lines=10> */
.L_x_79:
[----:B------:R-:W-:Y:S05]  /*12980*/  BSYNC B1 ;  /* 0x0000000000017941 */ /* 0x000fea0003800000 */
.L_x_78:
        /* <DEDUP_REMOVED lines=10> */
.L_x_81:
[----:B------:R-:W-:Y:S05]  /*12a30*/  BSYNC B1 ;  /* 0x0000000000017941 */ /* 0x000fea0003800000 */
.L_x_80:
        /* <DEDUP_REMOVED lines=10> */
.L_x_83:
[----:B------:R-:W-:Y:S05]  /*12ae0*/  BSYNC B1 ;  /* 0x0000000000017941 */ /* 0x000fea0003800000 */
.L_x_82:
        /* <DEDUP_REMOVED lines=10> */
.L_x_85:
[----:B------:R-:W-:Y:S05]  /*12b90*/  BSYNC B1 ;  /* 0x0000000000017941 */ /* 0x000fea0003800000 */
.L_x_84:
        /* <DEDUP_REMOVED lines=10> */
.L_x_87:
[----:B------:R-:W-:Y:S05]  /*12c40*/  BSYNC B1 ;  /* 0x0000000000017941 */ /* 0x000fea0003800000 */
.L_x_86:
        /* <DEDUP_REMOVED lines=10> */
.L_x_89:
[----:B------:R-:W-:Y:S05]  /*12cf0*/  BSYNC B1 ;  /* 0x0000000000017941 */ /* 0x000fea0003800000 */
.L_x_88:
        /* <DEDUP_REMOVED lines=10> */
.L_x_91:
[----:B------:R-:W-:Y:S05]  /*12da0*/  BSYNC B1 ;  /* 0x0000000000017941 */ /* 0x000fea0003800000 */
.L_x_90:
        /* <DEDUP_REMOVED lines=10> */
.L_x_93:
[----:B------:R-:W-:Y:S05]  /*12e50*/  BSYNC B1 ;  /* 0x0000000000017941 */ /* 0x000fea0003800000 */
.L_x_92:
        /* <DEDUP_REMOVED lines=10> */
.L_x_95:
[----:B------:R-:W-:Y:S05]  /*12f00*/  BSYNC B1 ;  /* 0x0000000000017941 */ /* 0x000fea0003800000 */
.L_x_94:
        /* <DEDUP_REMOVED lines=10> */
.L_x_97:
[----:B------:R-:W-:Y:S05]  /*12fb0*/  BSYNC B1 ;  /* 0x0000000000017941 */ /* 0x000fea0003800000 */
.L_x_96:
        /* <DEDUP_REMOVED lines=10> */
.L_x_99:
[----:B------:R-:W-:Y:S05]  /*13060*/  BSYNC B1 ;  /* 0x0000000000017941 */ /* 0x000fea0003800000 */
.L_x_98:
        /* <DEDUP_REMOVED lines=10> */
.L_x_101:
[----:B------:R-:W-:Y:S05]  /*13110*/  BSYNC B1 ;  /* 0x0000000000017941 */ /* 0x000fea0003800000 */
.L_x_100:
        /* <DEDUP_REMOVED lines=10> */
.L_x_103:
[----:B------:R-:W-:Y:S05]  /*131c0*/  BSYNC B1 ;  /* 0x0000000000017941 */ /* 0x000fea0003800000 */
.L_x_102:
        /* <DEDUP_REMOVED lines=10> */
.L_x_105:
[----:B------:R-:W-:Y:S05]  /*13270*/  BSYNC B1 ;  /* 0x0000000000017941 */ /* 0x000fea0003800000 */
.L_x_104:
        /* <DEDUP_REMOVED lines=10> */
.L_x_107:
[----:B------:R-:W-:Y:S05]  /*13320*/  BSYNC B1 ;  /* 0x0000000000017941 */ /* 0x000fea0003800000 */
.L_x_106:
        /* <DEDUP_REMOVED lines=10> */
.L_x_109:
[----:B------:R-:W-:Y:S05]  /*133d0*/  BSYNC B1 ;  /* 0x0000000000017941 */ /* 0x000fea0003800000 */
.L_x_108:
        /* <DEDUP_REMOVED lines=10> */
.L_x_111:
[----:B------:R-:W-:Y:S05]  /*13480*/  BSYNC B1 ;  /* 0x0000000000017941 */ /* 0x000fea0003800000 */
.L_x_110:
        /* <DEDUP_REMOVED lines=10> */
.L_x_113:
[----:B------:R-:W-:Y:S05]  /*13530*/  BSYNC B1 ;  /* 0x0000000000017941 */ /* 0x000fea0003800000 */
.L_x_112:
        /* <DEDUP_REMOVED lines=10> */
.L_x_115:
[----:B------:R-:W-:Y:S05]  /*135e0*/  BSYNC B1 ;  /* 0x0000000000017941 */ /* 0x000fea0003800000 */
.L_x_114:
        /* <DEDUP_REMOVED lines=10> */
.L_x_117:
[----:B------:R-:W-:Y:S05]  /*13690*/  BSYNC B1 ;  /* 0x0000000000017941 */ /* 0x000fea0003800000 */
.L_x_116:
        /* <DEDUP_REMOVED lines=10> */
.L_x_119:
[----:B------:R-:W-:Y:S05]  /*13740*/  BSYNC B1 ;  /* 0x0000000000017941 */ /* 0x000fea0003800000 */
.L_x_118:
        /* <DEDUP_REMOVED lines=10> */
.L_x_121:
[----:B------:R-:W-:Y:S05]  /*137f0*/  BSYNC B1 ;  /* 0x0000000000017941 */ /* 0x000fea0003800000 */
.L_x_120:
        /* <DEDUP_REMOVED lines=10> */
.L_x_123:
[----:B------:R-:W-:Y:S05]  /*138a0*/  BSYNC B1 ;  /* 0x0000000000017941 */ /* 0x000fea0003800000 */
.L_x_122:
        /* <DEDUP_REMOVED lines=10> */
.L_x_125:
[----:B------:R-:W-:Y:S05]  /*13950*/  BSYNC B1 ;  /* 0x0000000000017941 */ /* 0x000fea0003800000 */
.L_x_124:
        /* <DEDUP_REMOVED lines=10> */
.L_x_127:
[----:B------:R-:W-:Y:S05]  /*13a00*/  BSYNC B1 ;  /* 0x0000000000017941 */ /* 0x000fea0003800000 */
.L_x_126:
        /* <DEDUP_REMOVED lines=10> */
.L_x_129:
[----:B------:R-:W-:Y:S05]  /*13ab0*/  BSYNC B1 ;  /* 0x0000000000017941 */ /* 0x000fea0003800000 */
.L_x_128:
        /* <DEDUP_REMOVED lines=10> */
.L_x_131:
[----:B------:R-:W-:Y:S05]  /*13b60*/  BSYNC B1 ;  /* 0x0000000000017941 */ /* 0x000fea0003800000 */
.L_x_130:
        /* <DEDUP_REMOVED lines=10> */
.L_x_133:
[----:B------:R-:W-:Y:S05]  /*13c10*/  BSYNC B1 ;  /* 0x0000000000017941 */ /* 0x000fea0003800000 */
.L_x_132:
        /* <DEDUP_REMOVED lines=10> */
.L_x_135:
[----:B------:R-:W-:Y:S05]  /*13cc0*/  BSYNC B1 ;  /* 0x0000000000017941 */ /* 0x000fea0003800000 */
.L_x_134:
        /* <DEDUP_REMOVED lines=10> */
.L_x_137:
[----:B------:R-:W-:Y:S05]  /*13d70*/  BSYNC B1 ;  /* 0x0000000000017941 */ /* 0x000fea0003800000 */
.L_x_136:
        /* <DEDUP_REMOVED lines=10> */
.L_x_139:
[----:B------:R-:W-:Y:S05]  /*13e20*/  BSYNC B1 ;  /* 0x0000000000017941 */ /* 0x000fea0003800000 */
.L_x_138:
        /* <DEDUP_REMOVED lines=10> */
.L_x_141:
[----:B------:R-:W-:Y:S05]  /*13ed0*/  BSYNC B1 ;  /* 0x0000000000017941 */ /* 0x000fea0003800000 */
.L_x_140:
        /* <DEDUP_REMOVED lines=10> */
.L_x_143:
[----:B------:R-:W-:Y:S05]  /*13f80*/  BSYNC B1 ;  /* 0x0000000000017941 */ /* 0x000fea0003800000 */
.L_x_142:
        /* <DEDUP_REMOVED lines=10> */
.L_x_145:
[----:B------:R-:W-:Y:S05]  /*14030*/  BSYNC B1 ;  /* 0x0000000000017941 */ /* 0x000fea0003800000 */
.L_x_144:
        /* <DEDUP_REMOVED lines=10> */
.L_x_147:
[----:B------:R-:W-:Y:S05]  /*140e0*/  BSYNC B1 ;  /* 0x0000000000017941 */ /* 0x000fea0003800000 */
.L_x_146:
        /* <DEDUP_REMOVED lines=10> */
.L_x_149:
[----:B------:R-:W-:Y:S05]  /*14190*/  BSYNC B1 ;  /* 0x0000000000017941 */ /* 0x000fea0003800000 */
.L_x_148:
        /* <DEDUP_REMOVED lines=10> */
.L_x_151:
[----:B------:R-:W-:Y:S05]  /*14240*/  BSYNC B1 ;  /* 0x0000000000017941 */ /* 0x000fea0003800000 */
.L_x_150:
        /* <DEDUP_REMOVED lines=10> */
.L_x_153:
[----:B------:R-:W-:Y:S05]  /*142f0*/  BSYNC B1 ;  /* 0x0000000000017941 */ /* 0x000fea0003800000 */
.L_x_152:
        /* <DEDUP_REMOVED lines=10> */
.L_x_155:
[----:B------:R-:W-:Y:S05]  /*143a0*/  BSYNC B1 ;  /* 0x0000000000017941 */ /* 0x000fea0003800000 */
.L_x_154:
        /* <DEDUP_REMOVED lines=10> */
.L_x_157:
[----:B------:R-:W-:Y:S05]  /*14450*/  BSYNC B1 ;  /* 0x0000000000017941 */ /* 0x000fea0003800000 */
.L_x_156:
        /* <DEDUP_REMOVED lines=10> */
.L_x_159:
[----:B------:R-:W-:Y:S05]  /*14500*/  BSYNC B1 ;  /* 0x0000000000017941 */ /* 0x000fea0003800000 */
.L_x_158:
        /* <DEDUP_REMOVED lines=10> */
.L_x_161:
[----:B------:R-:W-:Y:S05]  /*145b0*/  BSYNC B1 ;  /* 0x0000000000017941 */ /* 0x000fea0003800000 */
.L_x_160:
        /* <DEDUP_REMOVED lines=10> */
.L_x_163:
[----:B------:R-:W-:Y:S05]  /*14660*/  BSYNC B1 ;  /* 0x0000000000017941 */ /* 0x000fea0003800000 */
.L_x_162:
        /* <DEDUP_REMOVED lines=10> */
.L_x_165:
[----:B------:R-:W-:Y:S05]  /*14710*/  BSYNC B1 ;  /* 0x0000000000017941 */ /* 0x000fea0003800000 */
.L_x_164:
        /* <DEDUP_REMOVED lines=10> */
.L_x_167:
[----:B------:R-:W-:Y:S05]  /*147c0*/  BSYNC B1 ;  /* 0x0000000000017941 */ /* 0x000fea0003800000 */
.L_x_166:
        /* <DEDUP_REMOVED lines=10> */
.L_x_169:
[----:B------:R-:W-:Y:S05]  /*14870*/  BSYNC B1 ;  /* 0x0000000000017941 */ /* 0x000fea0003800000 */
.L_x_168:
        /* <DEDUP_REMOVED lines=10> */
.L_x_171:
[----:B------:R-:W-:Y:S05]  /*14920*/  BSYNC B1 ;  /* 0x0000000000017941 */ /* 0x000fea0003800000 */
.L_x_170:
        /* <DEDUP_REMOVED lines=10> */
.L_x_173:
[----:B------:R-:W-:Y:S05]  /*149d0*/  BSYNC B1 ;  /* 0x0000000000017941 */ /* 0x000fea0003800000 */
.L_x_172:
        /* <DEDUP_REMOVED lines=10> */
.L_x_175:
[----:B------:R-:W-:Y:S05]  /*14a80*/  BSYNC B1 ;  /* 0x0000000000017941 */ /* 0x000fea0003800000 */
.L_x_174:
        /* <DEDUP_REMOVED lines=10> */
.L_x_177:
[----:B------:R-:W-:Y:S05]  /*14b30*/  BSYNC B1 ;  /* 0x0000000000017941 */ /* 0x000fea0003800000 */
.L_x_176:
        /* <DEDUP_REMOVED lines=10> */
.L_x_179:
[----:B------:R-:W-:Y:S05]  /*14be0*/  BSYNC B1 ;  /* 0x0000000000017941 */ /* 0x000fea0003800000 */
.L_x_178:
        /* <DEDUP_REMOVED lines=10> */
.L_x_181:
[----:B------:R-:W-:Y:S05]  /*14c90*/  BSYNC B1 ;  /* 0x0000000000017941 */ /* 0x000fea0003800000 */
.L_x_180:
        /* <DEDUP_REMOVED lines=10> */
.L_x_183:
[----:B------:R-:W-:Y:S05]  /*14d40*/  BSYNC B1 ;  /* 0x0000000000017941 */ /* 0x000fea0003800000 */
.L_x_182:
        /* <DEDUP_REMOVED lines=10> */
.L_x_185:
[----:B------:R-:W-:Y:S05]  /*14df0*/  BSYNC B1 ;  /* 0x0000000000017941 */ /* 0x000fea0003800000 */
.L_x_184:
        /* <DEDUP_REMOVED lines=10> */
.L_x_187:
[----:B------:R-:W-:Y:S05]  /*14ea0*/  BSYNC B1 ;  /* 0x0000000000017941 */ /* 0x000fea0003800000 */
.L_x_186:
        /* <DEDUP_REMOVED lines=10> */
.L_x_189:
[----:B------:R-:W-:Y:S05]  /*14f50*/  BSYNC B1 ;  /* 0x0000000000017941 */ /* 0x000fea0003800000 */
.L_x_188:
        /* <DEDUP_REMOVED lines=10> */
.L_x_191:
[----:B------:R-:W-:Y:S05]  /*15000*/  BSYNC B1 ;  /* 0x0000000000017941 */ /* 0x000fea0003800000 */
.L_x_190:
        /* <DEDUP_REMOVED lines=10> */
.L_x_193:
[----:B------:R-:W-:Y:S05]  /*150b0*/  BSYNC B1 ;  /* 0x0000000000017941 */ /* 0x000fea0003800000 */
.L_x_192:
        /* <DEDUP_REMOVED lines=10> */
.L_x_195:
[----:B------:R-:W-:Y:S05]  /*15160*/  BSYNC B1 ;  /* 0x0000000000017941 */ /* 0x000fea0003800000 */
.L_x_194:
        /* <DEDUP_REMOVED lines=10> */
.L_x_197:
[----:B------:R-:W-:Y:S05]  /*15210*/  BSYNC B1 ;  /* 0x0000000000017941 */ /* 0x000fea0003800000 */
.L_x_196:
        /* <DEDUP_REMOVED lines=10> */
.L_x_199:
[----:B------:R-:W-:Y:S05]  /*152c0*/  BSYNC B1 ;  /* 0x0000000000017941 */ /* 0x000fea0003800000 */
.L_x_198:
        /* <DEDUP_REMOVED lines=10> */
.L_x_201:
[----:B------:R-:W-:Y:S05]  /*15370*/  BSYNC B1 ;  /* 0x0000000000017941 */ /* 0x000fea0003800000 */
.L_x_200:
        /* <DEDUP_REMOVED lines=10> */
.L_x_203:
[----:B------:R-:W-:Y:S05]  /*15420*/  BSYNC B1 ;  /* 0x0000000000017941 */ /* 0x000fea0003800000 */
.L_x_202:
        /* <DEDUP_REMOVED lines=10> */
.L_x_205:
[----:B------:R-:W-:Y:S05]  /*154d0*/  BSYNC B1 ;  /* 0x0000000000017941 */ /* 0x000fea0003800000 */
.L_x_204:
        /* <DEDUP_REMOVED lines=10> */
.L_x_207:
[----:B------:R-:W-:Y:S05]  /*15580*/  BSYNC B1 ;  /* 0x0000000000017941 */ /* 0x000fea0003800000 */
.L_x_206:
        /* <DEDUP_REMOVED lines=10> */
.L_x_209:
[----:B------:R-:W-:Y:S05]  /*15630*/  BSYNC B1 ;  /* 0x0000000000017941 */ /* 0x000fea0003800000 */
.L_x_208:
        /* <DEDUP_REMOVED lines=10> */
.L_x_211:
[----:B------:R-:W-:Y:S05]  /*156e0*/  BSYNC B1 ;  /* 0x0000000000017941 */ /* 0x000fea0003800000 */
.L_x_210:
        /* <DEDUP_REMOVED lines=10> */
.L_x_213:
[----:B------:R-:W-:Y:S05]  /*15790*/  BSYNC B1 ;  /* 0x0000000000017941 */ /* 0x000fea0003800000 */
.L_x_212:
        /* <DEDUP_REMOVED lines=10> */
.L_x_215:
[----:B------:R-:W-:Y:S05]  /*15840*/  BSYNC B1 ;  /* 0x0000000000017941 */ /* 0x000fea0003800000 */
.L_x_214:
        /* <DEDUP_REMOVED lines=10> */
.L_x_217:
[----:B------:R-:W-:Y:S05]  /*158f0*/  BSYNC B1 ;  /* 0x0000000000017941 */ /* 0x000fea0003800000 */
.L_x_216:
        /* <DEDUP_REMOVED lines=10> */
.L_x_219:
[----:B------:R-:W-:Y:S05]  /*159a0*/  BSYNC B1 ;  /* 0x0000000000017941 */ /* 0x000fea0003800000 */
.L_x_218:
        /* <DEDUP_REMOVED lines=10> */
.L_x_221:
[----:B------:R-:W-:Y:S05]  /*15a50*/  BSYNC B1 ;  /* 0x0000000000017941 */ /* 0x000fea0003800000 */
.L_x_220:
        /* <DEDUP_REMOVED lines=10> */
.L_x_223:
[----:B------:R-:W-:Y:S05]  /*15b00*/  BSYNC B1 ;  /* 0x0000000000017941 */ /* 0x000fea0003800000 */
.L_x_222:
        /* <DEDUP_REMOVED lines=10> */
.L_x_225:
[----:B------:R-:W-:Y:S05]  /*15bb0*/  BSYNC B1 ;  /* 0x0000000000017941 */ /* 0x000fea0003800000 */
.L_x_224:
        /* <DEDUP_REMOVED lines=10> */
.L_x_227:
[----:B------:R-:W-:Y:S05]  /*15c60*/  BSYNC B1 ;  /* 0x0000000000017941 */ /* 0x000fea0003800000 */
.L_x_226:
        /* <DEDUP_REMOVED lines=10> */
.L_x_229:
[----:B------:R-:W-:Y:S05]  /*15d10*/  BSYNC B1 ;  /* 0x0000000000017941 */ /* 0x000fea0003800000 */
.L_x_228:
        /* <DEDUP_REMOVED lines=10> */
.L_x_231:
[----:B------:R-:W-:Y:S05]  /*15dc0*/  BSYNC B1 ;  /* 0x0000000000017941 */ /* 0x000fea0003800000 */
.L_x_230:
        /* <DEDUP_REMOVED lines=10> */
.L_x_233:
[----:B------:R-:W-:Y:S05]  /*15e70*/  BSYNC B1 ;  /* 0x0000000000017941 */ /* 0x000fea0003800000 */
.L_x_232:
        /* <DEDUP_REMOVED lines=10> */
.L_x_235:
[----:B------:R-:W-:Y:S05]  /*15f20*/  BSYNC B1 ;  /* 0x0000000000017941 */ /* 0x000fea0003800000 */
.L_x_234:
        /* <DEDUP_REMOVED lines=10> */
.L_x_237:
[----:B------:R-:W-:Y:S05]  /*15fd0*/  BSYNC B1 ;  /* 0x0000000000017941 */ /* 0x000fea0003800000 */
.L_x_236:
        /* <DEDUP_REMOVED lines=10> */
.L_x_239:
[----:B------:R-:W-:Y:S05]  /*16080*/  BSYNC B1 ;  /* 0x0000000000017941 */ /* 0x000fea0003800000 */
.L_x_238:
        /* <DEDUP_REMOVED lines=10> */
.L_x_241:
[----:B------:R-:W-:Y:S05]  /*16130*/  BSYNC B1 ;  /* 0x0000000000017941 */ /* 0x000fea0003800000 */
.L_x_240:
        /* <DEDUP_REMOVED lines=10> */
.L_x_243:
[----:B------:R-:W-:Y:S05]  /*161e0*/  BSYNC B1 ;  /* 0x0000000000017941 */ /* 0x000fea0003800000 */
.L_x_242:
        /* <DEDUP_REMOVED lines=10> */
.L_x_245:
[----:B------:R-:W-:Y:S05]  /*16290*/  BSYNC B1 ;  /* 0x0000000000017941 */ /* 0x000fea0003800000 */
.L_x_244:
        /* <DEDUP_REMOVED lines=10> */
.L_x_247:
[----:B------:R-:W-:Y:S05]  /*16340*/  BSYNC B1 ;  /* 0x0000000000017941 */ /* 0x000fea0003800000 */
.L_x_246:
        /* <DEDUP_REMOVED lines=10> */
.L_x_249:
[----:B------:R-:W-:Y:S05]  /*163f0*/  BSYNC B1 ;  /* 0x0000000000017941 */ /* 0x000fea0003800000 */
.L_x_248:
        /* <DEDUP_REMOVED lines=10> */
.L_x_251:
[----:B------:R-:W-:Y:S05]  /*164a0*/  BSYNC B1 ;  /* 0x0000000000017941 */ /* 0x000fea0003800000 */
.L_x_250:
        /* <DEDUP_REMOVED lines=10> */
.L_x_253:
[----:B------:R-:W-:Y:S05]  /*16550*/  BSYNC B1 ;  /* 0x0000000000017941 */ /* 0x000fea0003800000 */
.L_x_252:
        /* <DEDUP_REMOVED lines=10> */
.L_x_255:
[----:B------:R-:W-:Y:S05]  /*16600*/  BSYNC B1 ;  /* 0x0000000000017941 */ /* 0x000fea0003800000 */
.L_x_254:
        /* <DEDUP_REMOVED lines=10> */
.L_x_257:
[----:B------:R-:W-:Y:S05]  /*166b0*/  BSYNC B1 ;  /* 0x0000000000017941 */ /* 0x000fea0003800000 */
.L_x_256:
        /* <DEDUP_REMOVED lines=10> */
.L_x_259:
[----:B------:R-:W-:Y:S05]  /*16760*/  BSYNC B1 ;  /* 0x0000000000017941 */ /* 0x000fea0003800000 */
.L_x_258:
        /* <DEDUP_REMOVED lines=10> */
.L_x_261:
[----:B------:R-:W-:Y:S05]  /*16810*/  BSYNC B1 ;  /* 0x0000000000017941 */ /* 0x000fea0003800000 */
.L_x_260:
        /* <DEDUP_REMOVED lines=10> */
.L_x_263:
[----:B------:R-:W-:Y:S05]  /*168c0*/  BSYNC B1 ;  /* 0x0000000000017941 */ /* 0x000fea0003800000 */
.L_x_262:
        /* <DEDUP_REMOVED lines=10> */
.L_x_265:
[----:B------:R-:W-:Y:S05]  /*16970*/  BSYNC B1 ;  /* 0x0000000000017941 */ /* 0x000fea0003800000 */
.L_x_264:
        /* <DEDUP_REMOVED lines=10> */
.L_x_267:
[----:B------:R-:W-:Y:S05]  /*16a20*/  BSYNC B1 ;  /* 0x0000000000017941 */ /* 0x000fea0003800000 */
.L_x_266:
        /* <DEDUP_REMOVED lines=10> */
.L_x_269:
[----:B------:R-:W-:Y:S05]  /*16ad0*/  BSYNC B1 ;  /* 0x0000000000017941 */ /* 0x000fea0003800000 */
.L_x_268:
        /* <DEDUP_REMOVED lines=10> */
.L_x_271:
[----:B------:R-:W-:Y:S05]  /*16b80*/  BSYNC B1 ;  /* 0x0000000000017941 */ /* 0x000fea0003800000 */
.L_x_270:
        /* <DEDUP_REMOVED lines=10> */
.L_x_273:
[----:B------:R-:W-:Y:S05]  /*16c30*/  BSYNC B1 ;  /* 0x0000000000017941 */ /* 0x000fea0003800000 */
.L_x_272:
        /* <DEDUP_REMOVED lines=10> */
.L_x_275:
[----:B------:R-:W-:Y:S05]  /*16ce0*/  BSYNC B1 ;  /* 0x0000000000017941 */ /* 0x000fea0003800000 */
.L_x_274:
        /* <DEDUP_REMOVED lines=10> */
.L_x_277:
[----:B------:R-:W-:Y:S05]  /*16d90*/  BSYNC B1 ;  /* 0x0000000000017941 */ /* 0x000fea0003800000 */
.L_x_276:
[----:B0-234-:R-:W2:Y:S01]  /*16da0*/  LDL.LU R10, [R1+0x1f4] ;  /* 0x0001f400010a7983 */ /* 0x01dea20000300800 */
[----:B-----5:R-:W-:Y:S01]  /*16db0*/  IMAD.U32 R11, R153, 0x10000, RZ ;  /* 0x00010000990b7824 */ /* 0x020fe200078e00ff */
        /* <DEDUP_REMOVED lines=8> */
.L_x_279:
[----:B------:R-:W-:Y:S05]  /*16e40*/  BSYNC B1 ;  /* 0x0000000000017941 */ /* 0x000fea0003800000 */
.L_x_278:
[----:B------:R-:W3:Y:S01]  /*16e50*/  LDL.LU R10, [R1+0x1f8] ;  /* 0x0001f800010a7983 */ /* 0x000ee20000300800 */
[----:B0----5:R-:W-:Y:S01]  /*16e60*/  IMAD.U32 R11, R153, 0x10000, RZ ;  /* 0x00010000990b7824 */ /* 0x021fe200078e00ff */
[----:B------:R-:W-:Y:S01]  /*16e70*/  ISETP.GT.AND P1, PT, R0, 0xf9, P0 ;  /* 0x000000f90000780c */ /* 0x000fe20000724270 */
[----:B------:R-:W-:Y:S01]  /*16e80*/  BSSY B1, `(.L_x_280) ;  /* 0x0000009000017945 */ /* 0x000fe20003800000 */
[----:B------:R-:W-:Y:S01]  /*16e90*/  IADD3 R167, P0, R18, 0x80, RZ ;  /* 0x0000008012a77810 */ /* 0x000fe20007f1e0ff */
[----:B------:R-:W-:-:S03]  /*16ea0*/  FMUL R11, R11, R16 ;  /* 0x000000100b0b7220 */ /* 0x000fc60000400000 */
[----:B------:R-:W-:Y:S01]  /*16eb0*/  IADD3.X R19, RZ, R19, RZ, P0, !PT ;  /* 0x00000013ff137210 */ /* 0x000fe200007fe4ff */
[----:B---3--:R-:W-:-:S05]  /*16ec0*/  FFMA R11, R10, R2, R11 ;  /* 0x000000020a0b7223 */ /* 0x008fca000000000b */
[----:B------:R-:W-:-:S05]  /*16ed0*/  F2FP.BF16.F32.PACK_AB R11, RZ, R11 ;  /* 0x0000000bff0b723e */ /* 0x000fca00000010ff */
[----:B------:R0:W-:Y:S01]  /*16ee0*/  @P2 STG.E.U16 desc[UR36][R6.64+0x1f0], R11 ;  /* 0x0001f00b06002986 */ /* 0x0001e2000c101524 */
[----:B------:R-:W-:Y:S05]  /*16ef0*/  @!P1 BRA `(.L_x_281) ;  /* 0x0000000000049947 */ /* 0x000fea0003800000 */
[----:B------:R3:W5:Y:S02]  /*16f00*/  LDG.E.LTC128B.U16 R153, desc[UR36][R8.64+0x1f2] ;  /* 0x0001f22408997981 */ /* 0x000764000c1e1520 */
.L_x_281:
[----:B------:R-:W-:Y:S05]  /*16f10*/  BSYNC B1 ;  /* 0x0000000000017941 */ /* 0x000fea0003800000 */
.L_x_280:
[----:B------:R-:W4:Y:S01]  /*16f20*/  LDL.LU R10, [R1+0x1fc] ;  /* 0x0001fc00010a7983 */ /* 0x000f220000300800 */
[----:B--23-5:R-:W-:Y:S01]  /*16f30*/  IMAD.U32 R9, R153, 0x10000, RZ ;  /* 0x0001000099097824 */ /* 0x02cfe200078e00ff */
[----:B------:R-:W-:Y:S01]  /*16f40*/  ISETP.GT.AND P0, PT, R3, 0x80, PT ;  /* 0x000000800300780c */ /* 0x000fe20003f04270 */
[----:B------:R-:W-:Y:S02]  /*16f50*/  IMAD R8, R19, R14, RZ ;  /* 0x0000000e13087224 */ /* 0x000fe400078e02ff */
[----:B0-----:R-:W-:Y:S01]  /*16f60*/  FMUL R11, R9, R16 ;  /* 0x00000010090b7220 */ /* 0x001fe20000400000 */
[----:B------:R-:W-:Y:S01]  /*16f70*/  ISETP.GT.AND P3, PT, R0, RZ, P0 ;  /* 0x000000ff0000720c */ /* 0x000fe20000764270 */
[C---:B------:R-:W-:Y:S02]  /*16f80*/  IMAD R165, R167.reuse, R15, R8 ;  /* 0x0000000fa7a57224 */ /* 0x040fe400078e0208 */
[----:B------:R-:W-:-:S04]  /*16f90*/  IMAD.WIDE.U32 R8, R167, R14, R22 ;  /* 0x0000000ea7087225 */ /* 0x000fc800078e0016 */
[----:B------:R-:W-:Y:S02]  /*16fa0*/  IMAD.IADD R9, R9, 0x1, R165 ;  /* 0x0000000109097824 */ /* 0x000fe400078e02a5 */
[----:B----4-:R-:W-:Y:S01]  /*16fb0*/  FFMA R11, R10, R2, R11 ;  /* 0x000000020a0b7223 */ /* 0x010fe2000000000b */
[----:B------:R-:W-:-:S04]  /*16fc0*/  LEA R10, P2, R8, R12, 0x1 ;  /* 0x0000000c080a7211 */ /* 0x000fc800078408ff */
[----:B------:R-:W-:Y:S02]  /*16fd0*/  F2FP.BF16.F32.PACK_AB R15, RZ, R11 ;  /* 0x0000000bff0f723e */ /* 0x000fe400000010ff */
[--C-:B------:R-:W-:Y:S02]  /*16fe0*/  LEA.HI.X R11, R8, R13, R9.reuse, 0x1, P2 ;  /* 0x0000000d080b7211 */ /* 0x100fe400010f0c09 */
[----:B------:R-:W-:-:S05]  /*16ff0*/  PRMT R9, R15, 0x7610, R9 ;  /* 0x000076100f097816 */ /* 0x000fca0000000009 */
[----:B------:R0:W-:Y:S04]  /*17000*/  @P1 STG.E.U16 desc[UR36][R6.64+0x1f2], R9 ;  /* 0x0001f20906001986 */ /* 0x0001e8000c101524 */
[----:B------:R2:W3:Y:S01]  /*17010*/  @P3 LDG.E.LTC128B.U16 R153, desc[UR36][R10.64] ;  /* 0x000000240a993981 */ /* 0x0004e2000c1e1520 */
[----:B-1----:R-:W-:Y:S01]  /*17020*/  IMAD.U32 R161, RZ, RZ, UR4 ;  /* 0x00000004ffa17e24 */ /* 0x002fe2000f8e00ff */
[----:B------:R-:W-:Y:S01]  /*17030*/  MOV R164, UR4 ;  /* 0x0000000400a47c02 */ /* 0x000fe20008000f00 */
[----:B------:R-:W-:Y:S01]  /*17040*/  IMAD.U32 R169, RZ, RZ, UR5 ;  /* 0x00000005ffa97e24 */ /* 0x000fe2000f8e00ff */
[----:B------:R-:W-:Y:S01]  /*17050*/  ISETP.GT.AND P2, PT, R0, 0x1, P0 ;  /* 0x000000010000780c */ /* 0x000fe20000744270 */
[----:B------:R-:W-:Y:S01]  /*17060*/  IMAD.SHL.U32 R161, R161, 0x100, RZ ;  /* 0x00000100a1a17824 */ /* 0x000fe200078e00ff */
[----:B------:R-:W-:Y:S01]  /*17070*/  BSSY B1, `(.L_x_282) ;  /* 0x0000011000017945 */ /* 0x000fe20003800000 */
[----:B0-----:R-:W-:Y:S01]  /*17080*/  IMAD.WIDE.U32 R8, R167, R14, R20 ;  /* 0x0000000ea7087225 */ /* 0x001fe200078e0014 */
[----:B--2---:R-:W-:-:S04]  /*17090*/  SHF.L.U64.HI R11, R164, 0x8, R169 ;  /* 0x00000008a40b7819 */ /* 0x004fc800000102a9 */
[----:B------:R-:W-:-:S03]  /*170a0*/  IADD3 R9, R165, R9, RZ ;  /* 0x00000009a5097210 */ /* 0x000fc60007ffe0ff */
[----:B------:R-:W-:Y:S01]  /*170b0*/  IMAD.WIDE.U32 R18, R152, UR41, R8 ;  /* 0x0000002998127c25 */ /* 0x000fe2000f8e0008 */
[----:B------:R-:W-:-:S04]  /*170c0*/  IADD3 R8, P1, R161, R4, RZ ;  /* 0x00000004a1087210 */ /* 0x000fc80007f3e0ff */
[----:B------:R-:W-:Y:S01]  /*170d0*/  IADD3 R7, R159, R19, RZ ;  /* 0x000000139f077210 */ /* 0x000fe20007ffe0ff */
[----:B------:R-:W-:Y:S01]  /*170e0*/  IMAD.X R9, R11, 0x1, R5, P1 ;  /* 0x000000010b097824 */ /* 0x000fe200008e0605 */
[----:B------:R-:W-:-:S04]  /*170f0*/  LEA R6, P4, R18, R12, 0x1 ;  /* 0x0000000c12067211 */ /* 0x000fc800078808ff */
[----:B------:R-:W-:Y:S01]  /*17100*/  LEA.HI.X R7, R18, R13, R7, 0x1, P4 ;  /* 0x0000000d12077211 */ /* 0x000fe200020f0c07 */
[----:B---3--:R-:W-:-:S04]  /*17110*/  IMAD.U32 R15, R153, 0x10000, RZ ;  /* 0x00010000990f7824 */ /* 0x008fc800078e00ff */
[----:B------:R-:W-:-:S04]  /*17120*/  FMUL R15, R15, R16 ;  /* 0x000000100f0f7220 */ /* 0x000fc80000400000 */
[----:B------:R-:W-:-:S05]  /*17130*/  FFMA R15, R24, R2, R15 ;  /* 0x00000002180f7223 */ /* 0x000fca000000000f */
[----:B------:R-:W-:-:S05]  /*17140*/  F2FP.BF16.F32.PACK_AB R15, RZ, R15 ;  /* 0x0000000fff0f723e */ /* 0x000fca00000010ff */
[----:B------:R0:W-:Y:S01]  /*17150*/  @P3 STG.E.U16 desc[UR36][R8.64], R15 ;  /* 0x0000000f08003986 */ /* 0x0001e2000c101524 */
[----:B------:R-:W-:Y:S05]  /*17160*/  @!P2 BRA `(.L_x_283) ;  /* 0x000000000004a947 */ /* 0x000fea0003800000 */
[----:B------:R1:W5:Y:S02]  /*17170*/  LDG.E.LTC128B.U16 R153, desc[UR36][R6.64+0x2] ;  /* 0x0000022406997981 */ /* 0x000364000c1e1520 */
.L_x_283:
[----:B------:R-:W-:Y:S05]  /*17180*/  BSYNC B1 ;  /* 0x0000000000017941 */ /* 0x000fea0003800000 */
.L_x_282:
[----:B0----5:R-:W-:Y:S01]  /*17190*/  IMAD.U32 R15, R153, 0x10000, RZ ;  /* 0x00010000990f7824 */ /* 0x021fe200078e00ff */
[----:B------:R-:W-:Y:S01]  /*171a0*/  ISETP.GT.AND P1, PT, R3, 0x88, PT ;  /* 0x000000880300780c */ /* 0x000fe20003f24270 */
[----:B------:R-:W-:Y:S01]  /*171b0*/  BSSY B1, `(.L_x_284) ;  /* 0x0000010000017945 */ /* 0x000fe20003800000 */
[----:B------:R-:W-:Y:S01]  /*171c0*/  PRMT R3, R153, 0x7610, R3 ;  /* 0x0000761099037816 */ /* 0x000fe20000000003 */
[----:B------:R-:W-:Y:S01]  /*171d0*/  FMUL R10, R15, R16 ;  /* 0x000000100f0a7220 */ /* 0x000fe20000400000 */
[----:B------:R-:W-:Y:S01]  /*171e0*/  IMAD.WIDE.U32 R14, R167, R14, R156 ;  /* 0x0000000ea70e7225 */ /* 0x000fe200078e009c */
[----:B------:R-:W-:-:S03]  /*171f0*/  ISETP.GT.AND P3, PT, R0, RZ, P1 ;  /* 0x000000ff0000720c */ /* 0x000fc60000f64270 */
[----:B------:R-:W-:Y:S01]  /*17200*/  FFMA R10, R25, R2, R10 ;  /* 0x00000002190a7223 */ /* 0x000fe2000000000a */
[----:B------:R-:W-:Y:S02]  /*17210*/  IADD3 R154, P5, R154, R14, RZ ;  /* 0x0000000e9a9a7210 */ /* 0x000fe40007fbe0ff */
[----:B------:R-:W-:Y:S02]  /*17220*/  IADD3 R165, R165, R15, RZ ;  /* 0x0000000fa5a57210 */ /* 0x000fe40007ffe0ff */
[----:B------:R-:W-:Y:S02]  /*17230*/  F2FP.BF16.F32.PACK_AB R10, RZ, R10 ;  /* 0x0000000aff0a723e */ /* 0x000fe400000010ff */
[----:B------:R-:W-:Y:S01]  /*17240*/  IADD3 R18, P4, R20, R14, RZ ;  /* 0x0000000e14127210 */ /* 0x000fe20007f9e0ff */
[----:B------:R-:W-:Y:S01]  /*17250*/  IMAD.X R22, R165, 0x1, R23, P5 ;  /* 0x00000001a5167824 */ /* 0x000fe200028e0617 */
[C---:B------:R-:W-:Y:S01]  /*17260*/  LEA R14, P5, R154.reuse, R12, 0x1 ;  /* 0x0000000c9a0e7211 */ /* 0x040fe200078a08ff */
[----:B------:R0:W-:Y:S03]  /*17270*/  @P2 STG.E.U16 desc[UR36][R8.64+0x2], R10 ;  /* 0x0000020a08002986 */ /* 0x0001e6000c101524 */
[----:B------:R-:W-:Y:S01]  /*17280*/  LEA.HI.X R15, R154, R13, R22, 0x1, P5 ;  /* 0x0000000d9a0f7211 */ /* 0x000fe200028f0c16 */
[----:B------:R-:W-:Y:S08]  /*17290*/  @!P3 BRA `(.L_x_285) ;  /* 0x000000000004b947 */ /* 0x000ff00003800000 */
[----:B------:R2:W5:Y:S02]  /*172a0*/  LDG.E.LTC128B.U16 R3, desc[UR36][R14.64] ;  /* 0x000000240e037981 */ /* 0x000564000c1e1520 */
.L_x_285:
[----:B------:R-:W-:Y:S05]  /*172b0*/  BSYNC B1 ;  /* 0x0000000000017941 */ /* 0x000fea0003800000 */
.L_x_284:
[----:B--2--5:R-:W-:Y:S01]  /*172c0*/  IMAD.U32 R15, R3, 0x10000, RZ ;  /* 0x00010000030f7824 */ /* 0x024fe200078e00ff */
[----:B------:R-:W-:Y:S01]  /*172d0*/  IADD3.X R19, R21, R165, RZ, P4, !PT ;  /* 0x000000a515137210 */ /* 0x000fe200027fe4ff */
[----:B------:R-:W-:Y:S01]  /*172e0*/  BSSY B1, `(.L_x_286) ;  /* 0x000000e000017945 */ /* 0x000fe20003800000 */
[----:B------:R-:W-:Y:S01]  /*172f0*/  IADD3 R14, P4, R8, R160, RZ ;  /* 0x000000a0080e7210 */ /* 0x000fe20007f9e0ff */
[----:B------:R-:W-:Y:S01]  /*17300*/  FMUL R15, R15, R16 ;  /* 0x000000100f0f7220 */ /* 0x000fe20000400000 */
[----:B------:R-:W-:Y:S01]  /*17310*/  ISETP.GT.AND P2, PT, R0, 0x1, P1 ;  /* 0x000000010000780c */ /* 0x000fe20000f44270 */
[----:B------:R-:W-:-:S04]  /*17320*/  IMAD.WIDE.U32 R152, R152, UR41, R18 ;  /* 0x0000002998987c25 */ /* 0x000fc8000f8e0012 */
[----:B------:R-:W-:Y:S01]  /*17330*/  FFMA R15, R26, R2, R15 ;  /* 0x000000021a0f7223 */ /* 0x000fe2000000000f */
[----:B------:R-:W-:Y:S01]  /*17340*/  IMAD.IADD R159, R159, 0x1, R153 ;  /* 0x000000019f9f7824 */ /* 0x000fe200078e0299 */
[----:B------:R-:W-:-:S03]  /*17350*/  LEA R12, P5, R152, R12, 0x1 ;  /* 0x0000000c980c7211 */ /* 0x000fc600078a08ff */
[----:B0-----:R-:W-:Y:S01]  /*17360*/  F2FP.BF16.F32.PACK_AB R10, RZ, R15 ;  /* 0x0000000fff0a723e */ /* 0x001fe200000010ff */
[----:B------:R-:W-:Y:S01]  /*17370*/  IMAD.X R15, R9, 0x1, R158, P4 ;  /* 0x00000001090f7824 */ /* 0x000fe200020e069e */
[----:B------:R-:W-:-:S04]  /*17380*/  LEA.HI.X R13, R152, R13, R159, 0x1, P5 ;  /* 0x0000000d980d7211 */ /* 0x000fc800028f0c9f */
[----:B------:R0:W-:Y:S01]  /*17390*/  @P3 STG.E.U16 desc[UR36][R14.64], R10 ;  /* 0x0000000a0e003986 */ /* 0x0001e2000c101524 */
[----:B------:R-:W-:Y:S05]  /*173a0*/  @!P2 BRA `(.L_x_287) ;  /* 0x000000000004a947 */ /* 0x000fea0003800000 */
[----:B------:R2:W5:Y:S02]  /*173b0*/  LDG.E.LTC128B.U16 R3, desc[UR36][R12.64+0x2] ;  /* 0x000002240c037981 */ /* 0x000564000c1e1520 */
.L_x_287:
[----:B------:R-:W-:Y:S05]  /*173c0*/  BSYNC B1 ;  /* 0x0000000000017941 */ /* 0x000fea0003800000 */
.L_x_286:
[----:B-----5:R-:W-:Y:S01]  /*173d0*/  SHF.L.U32 R19, R3, 0x10, RZ ;  /* 0x0000001003137819 */ /* 0x020fe200000006ff */
[----:B------:R-:W-:Y:S01]  /*173e0*/  BSSY B1, `(.L_x_288) ;  /* 0x0000008000017945 */ /* 0x000fe20003800000 */
[----:B------:R-:W-:-:S03]  /*173f0*/  ISETP.GT.AND P3, PT, R0, 0x8, P0 ;  /* 0x000000080000780c */ /* 0x000fc60000764270 */
[----:B0-----:R-:W-:-:S04]  /*17400*/  FMUL R10, R19, R16 ;  /* 0x00000010130a7220 */ /* 0x001fc80000400000 */
[----:B------:R-:W-:-:S05]  /*17410*/  FFMA R10, R27, R2, R10 ;  /* 0x000000021b0a7223 */ /* 0x000fca000000000a */
[----:B------:R-:W-:-:S05]  /*17420*/  F2FP.BF16.F32.PACK_AB R10, RZ, R10 ;  /* 0x0000000aff0a723e */ /* 0x000fca00000010ff */
[----:B------:R0:W-:Y:S01]  /*17430*/  @P2 STG.E.U16 desc[UR36][R14.64+0x2], R10 ;  /* 0x0000020a0e002986 */ /* 0x0001e2000c101524 */
[----:B------:R-:W-:Y:S05]  /*17440*/  @!P3 BRA `(.L_x_289) ;  /* 0x000000000004b947 */ /* 0x000fea0003800000 */
[----:B------:R3:W5:Y:S02]  /*17450*/  LDG.E.LTC128B.U16 R3, desc[UR36][R6.64+0x10] ;  /* 0x0000102406037981 */ /* 0x000764000c1e1520 */
.L_x_289:
[----:B------:R-:W-:Y:S05]  /*17460*/  BSYNC B1 ;  /* 0x0000000000017941 */ /* 0x000fea0003800000 */
.L_x_288:
[----:B0----5:R-:W-:Y:S01]  /*17470*/  IMAD.U32 R15, R3, 0x10000, RZ ;  /* 0x00010000030f7824 */ /* 0x021fe200078e00ff */
[----:B------:R-:W-:Y:S01]  /*17480*/  ISETP.GT.AND P2, PT, R0, 0x9, P0 ;  /* 0x000000090000780c */ /* 0x000fe20000744270 */
[----:B------:R-:W-:Y:S02]  /*17490*/  BSSY B1, `(.L_x_290) ;  /* 0x0000007000017945 */ /* 0x000fe40003800000 */
[----:B------:R-:W-:-:S04]  /*174a0*/  FMUL R15, R15, R16 ;  /* 0x000000100f0f7220 */ /* 0x000fc80000400000 */
[----:B------:R-:W-:-:S05]  /*174b0*/  FFMA R15, R28, R2, R15 ;  /* 0x000000021c0f7223 */ /* 0x000fca000000000f */
[----:B------:R-:W-:-:S05]  /*174c0*/  F2FP.BF16.F32.PACK_AB R15, RZ, R15 ;  /* 0x0000000fff0f723e */ /* 0x000fca00000010ff */
[----:B------:R0:W-:Y:S01]  /*174d0*/  @P3 STG.E.U16 desc[UR36][R8.64+0x10], R15 ;  /* 0x0000100f08003986 */ /* 0x0001e2000c101524 */
[----:B------:R-:W-:Y:S05]  /*174e0*/  @!P2 BRA `(.L_x_291) ;  /* 0x000000000004a947 */ /* 0x000fea0003800000 */
[----:B------:R4:W5:Y:S02]  /*174f0*/  LDG.E.LTC128B.U16 R3, desc[UR36][R6.64+0x12] ;  /* 0x0000122406037981 */ /* 0x000964000c1e1520 */
.L_x_291:
[----:B------:R-:W-:Y:S05]  /*17500*/  BSYNC B1 ;  /* 0x0000000000017941 */ /* 0x000fea0003800000 */
.L_x_290:
        /* <DEDUP_REMOVED lines=9> */
.L_x_293:
[----:B------:R-:W-:Y:S05]  /*175a0*/  BSYNC B1 ;  /* 0x0000000000017941 */ /* 0x000fea0003800000 */
.L_x_292:
[----:B-----5:R-:W-:Y:S01]  /*175b0*/  SHF.L.U32 R15, R3, 0x10, RZ ;  /* 0x00000010030f7819 */ /* 0x020fe200000006ff */
[----:B------:R-:W-:Y:S01]  /*175c0*/  BSSY B1, `(.L_x_294) ;  /* 0x000000a000017945 */ /* 0x000fe20003800000 */
[----:B------:R-:W-:Y:S02]  /*175d0*/  IADD3 R14, P3, R160, R8, RZ ;  /* 0x00000008a00e7210 */ /* 0x000fe40007f7e0ff */
[----:B------:R-:W-:Y:S01]  /*175e0*/  ISETP.GT.AND P2, PT, R0, 0x9, P1 ;  /* 0x000000090000780c */ /* 0x000fe20000f44270 */
[----:B------:R-:W-:-:S04]  /*175f0*/  FMUL R15, R15, R16 ;  /* 0x000000100f0f7220 */ /* 0x000fc80000400000 */
[----:B------:R-:W-:-:S05]  /*17600*/  FFMA R15, R30, R2, R15 ;  /* 0x000000021e0f7223 */ /* 0x000fca000000000f */
[----:B0-----:R-:W-:Y:S01]  /*17610*/  F2FP.BF16.F32.PACK_AB R10, RZ, R15 ;  /* 0x0000000fff0a723e */ /* 0x001fe200000010ff */
[----:B------:R-:W-:-:S05]  /*17620*/  IMAD.X R15, R158, 0x1, R9, P3 ;  /* 0x000000019e0f7824 */ /* 0x000fca00018e0609 */
[----:B------:R0:W-:Y:S01]  /*17630*/  @P4 STG.E.U16 desc[UR36][R14.64+0x10], R10 ;  /* 0x0000100a0e004986 */ /* 0x0001e2000c101524 */
[----:B------:R-:W-:Y:S05]  /*17640*/  @!P2 BRA `(.L_x_295) ;  /* 0x000000000004a947 */ /* 0x000fea0003800000 */
[----:B------:R0:W5:Y:S02]  /*17650*/  LDG.E.LTC128B.U16 R3, desc[UR36][R12.64+0x12] ;  /* 0x000012240c037981 */ /* 0x000164000c1e1520 */
.L_x_295:
[----:B------:R-:W-:Y:S05]  /*17660*/  BSYNC B1 ;  /* 0x0000000000017941 */ /* 0x000fea0003800000 */
.L_x_294:
[----:B0----5:R-:W-:Y:S01]  /*17670*/  IMAD.U32 R15, R3, 0x10000, RZ ;  /* 0x00010000030f7824 */ /* 0x021fe200078e00ff */
[----:B------:R-:W-:Y:S01]  /*17680*/  IADD3 R160, P4, P5, R160, R4, R161 ;  /* 0x00000004a0a07210 */ /* 0x000fe20007d9e0a1 */
[----:B------:R-:W-:Y:S01]  /*17690*/  BSSY B1, `(.L_x_296) ;  /* 0x0000009000017945 */ /* 0x000fe20003800000 */
[----:B------:R-:W-:Y:S01]  /*176a0*/  ISETP.GT.AND P3, PT, R0, 0x10, P0 ;  /* 0x000000100000780c */ /* 0x000fe20000764270 */
[----:B------:R-:W-:Y:S01]  /*176b0*/  FMUL R10, R15, R16 ;  /* 0x000000100f0a7220 */ /* 0x000fe20000400000 */
[----:B------:R-:W-:-:S03]  /*176c0*/  IADD3.X R161, R158, R5, R11, P4, P5 ;  /* 0x000000059ea17210 */ /* 0x000fc600027ea40b */
[----:B------:R-:W-:-:S05]  /*176d0*/  FFMA R10, R31, R2, R10 ;  /* 0x000000021f0a7223 */ /* 0x000fca000000000a */
[----:B------:R-:W-:-:S05]  /*176e0*/  F2FP.BF16.F32.PACK_AB R10, RZ, R10 ;  /* 0x0000000aff0a723e */ /* 0x000fca00000010ff */
[----:B------:R0:W-:Y:S01]  /*176f0*/  @P2 STG.E.U16 desc[UR36][R160.64+0x12], R10 ;  /* 0x0000120aa0002986 */ /* 0x0001e2000c101524 */
[----:B------:R-:W-:Y:S05]  /*17700*/  @!P3 BRA `(.L_x_297) ;  /* 0x000000000004b947 */ /* 0x000fea0003800000 */
[----:B------:R0:W5:Y:S02]  /*17710*/  LDG.E.LTC128B.U16 R3, desc[UR36][R6.64+0x20] ;  /* 0x0000202406037981 */ /* 0x000164000c1e1520 */
.L_x_297:
[----:B------:R-:W-:Y:S05]  /*17720*/  BSYNC B1 ;  /* 0x0000000000017941 */ /* 0x000fea0003800000 */
.L_x_296:
[----:B-----5:R-:W-:Y:S01]  /*17730*/  SHF.L.U32 R5, R3, 0x10, RZ ;  /* 0x0000001003057819 */ /* 0x020fe200000006ff */
[----:B------:R-:W-:Y:S01]  /*17740*/  BSSY B1, `(.L_x_298) ;  /* 0x0000008000017945 */ /* 0x000fe20003800000 */
[----:B------:R-:W-:-:S03]  /*17750*/  ISETP.GT.AND P2, PT, R0, 0x11, P0 ;  /* 0x000000110000780c */ /* 0x000fc60000744270 */
[----:B------:R-:W-:-:S04]  /*17760*/  FMUL R5, R5, R16 ;  /* 0x0000001005057220 */ /* 0x000fc80000400000 */
[----:B------:R-:W-:-:S05]  /*17770*/  FFMA R5, R32, R2, R5 ;  /* 0x0000000220057223 */ /* 0x000fca0000000005 */
[----:B------:R-:W-:-:S05]  /*17780*/  F2FP.BF16.F32.PACK_AB R5, RZ, R5 ;  /* 0x00000005ff05723e */ /* 0x000fca00000010ff */
[----:B------:R0:W-:Y:S01]  /*17790*/  @P3 STG.E.U16 desc[UR36][R8.64+0x20], R5 ;  /* 0x0000200508003986 */ /* 0x0001e2000c101524 */
[----:B------:R-:W-:Y:S05]  /*177a0*/  @!P2 BRA `(.L_x_299) ;  /* 0x000000000004a947 */ /* 0x000fea0003800000 */
[----:B------:R0:W5:Y:S02]  /*177b0*/  LDG.E.LTC128B.U16 R3, desc[UR36][R6.64+0x22] ;  /* 0x0000222406037981 */ /* 0x000164000c1e1520 */
.L_x_299:
[----:B------:R-:W-:Y:S05]  /*177c0*/  BSYNC B1 ;  /* 0x0000000000017941 */ /* 0x000fea0003800000 */
.L_x_298:
        /* <DEDUP_REMOVED lines=9> */
.L_x_301:
[----:B------:R-:W-:Y:S05]  /*17860*/  BSYNC B1 ;  /* 0x0000000000017941 */ /* 0x000fea0003800000 */
.L_x_300:
[----:B-----5:R-:W-:Y:S01]  /*17870*/  IMAD.U32 R5, R3, 0x10000, RZ ;  /* 0x0001000003057824 */ /* 0x020fe200078e00ff */
[----:B0-----:R-:W-:Y:S01]  /*17880*/  @P3 MOV R4, R160 ;  /* 0x000000a000043202 */ /* 0x001fe20000000f00 */
[----:B------:R-:W-:Y:S01]  /*17890*/  BSSY B1, `(.L_x_302) ;  /* 0x000000a000017945 */ /* 0x000fe20003800000 */
[----:B------:R-:W-:Y:S01]  /*178a0*/  ISETP.GT.AND P2, PT, R0, 0x11, P1 ;  /* 0x000000110000780c */ /* 0x000fe20000f44270 */
[----:B------:R-:W-:-:S04]  /*178b0*/  FMUL R5, R5, R16 ;  /* 0x0000001005057220 */ /* 0x000fc80000400000 */
[----:B------:R-:W-:-:S05]  /*178c0*/  FFMA R5, R34, R2, R5 ;  /* 0x0000000222057223 */ /* 0x000fca0000000005 */
[----:B------:R-:W-:-:S04]  /*178d0*/  F2FP.BF16.F32.PACK_AB R5, RZ, R5 ;  /* 0x00000005ff05723e */ /* 0x000fc800000010ff */
[----:B------:R-:W-:Y:S01]  /*178e0*/  PRMT R10, R5, 0x7610, R10 ;  /* 0x00007610050a7816 */ /* 0x000fe2000000000a */
[----:B------:R-:W-:-:S05]  /*178f0*/  @P3 IMAD.MOV.U32 R5, RZ, RZ, R161 ;  /* 0x000000ffff053224 */ /* 0x000fca00078e00a1 */
[----:B------:R0:W-:Y:S01]  /*17900*/  @P3 STG.E.U16 desc[UR36][R4.64+0x20], R10 ;  /* 0x0000200a04003986 */ /* 0x0001e2000c101524 */
[----:B------:R-:W-:Y:S05]  /*17910*/  @!P2 BRA `(.L_x_303) ;  /* 0x000000000004a947 */ /* 0x000fea0003800000 */
[----:B------:R0:W5:Y:S02]  /*17920*/  LDG.E.LTC128B.U16 R3, desc[UR36][R12.64+0x22] ;  /* 0x000022240c037981 */ /* 0x000164000c1e1520 */
.L_x_303:
[----:B------:R-:W-:Y:S05]  /*17930*/  BSYNC B1 ;  /* 0x0000000000017941 */ /* 0x000fea0003800000 */
.L_x_302:
[----:B0----5:R-:W-:Y:S01]  /*17940*/  IMAD.U32 R5, R3, 0x10000, RZ ;  /* 0x0001000003057824 */ /* 0x021fe200078e00ff */
[----:B------:R-:W-:Y:S01]  /*17950*/  ISETP.GT.AND P3, PT, R0, 0x18, P0 ;  /* 0x000000180000780c */ /* 0x000fe20000764270 */
[----:B------:R-:W-:Y:S02]  /*17960*/  BSSY B1, `(.L_x_304) ;  /* 0x000000a000017945 */ /* 0x000fe40003800000 */
[----:B------:R-:W-:Y:S01]  /*17970*/  FMUL R4, R5, R16 ;  /* 0x0000001005047220 */ /* 0x000fe20000400000 */
[----:B------:R-:W-:-:S03]  /*17980*/  @P2 IMAD.MOV.U32 R5, RZ, RZ, R161 ;  /* 0x000000ffff052224 */ /* 0x000fc600078e00a1 */
[----:B------:R-:W-:-:S05]  /*17990*/  FFMA R4, R35, R2, R4 ;  /* 0x0000000223047223 */ /* 0x000fca0000000004 */
[----:B------:R-:W-:-:S04]  /*179a0*/  F2FP.BF16.F32.PACK_AB R4, RZ, R4 ;  /* 0x00000004ff04723e */ /* 0x000fc800000010ff */
[----:B------:R-:W-:Y:S02]  /*179b0*/  PRMT R10, R4, 0x7610, R10 ;  /* 0x00007610040a7816 */ /* 0x000fe4000000000a */
[----:B------:R-:W-:-:S05]  /*179c0*/  @P2 MOV R4, R160 ;  /* 0x000000a000042202 */ /* 0x000fca0000000f00 */
[----:B------:R0:W-:Y:S01]  /*179d0*/  @P2 STG.E.U16 desc[UR36][R4.64+0x22], R10 ;  /* 0x0000220a04002986 */ /* 0x0001e2000c101524 */
[----:B------:R-:W-:Y:S05]  /*179e0*/  @!P3 BRA `(.L_x_305) ;  /* 0x000000000004b947 */ /* 0x000fea0003800000 */
[----:B------:R0:W5:Y:S02]  /*179f0*/  LDG.E.LTC128B.U16 R3, desc[UR36][R6.64+0x30] ;  /* 0x0000302406037981 */ /* 0x000164000c1e1520 */
.L_x_305:
[----:B------:R-:W-:Y:S05]  /*17a00*/  BSYNC B1 ;  /* 0x0000000000017941 */ /* 0x000fea0003800000 */
.L_x_304:
        /* <DEDUP_REMOVED lines=9> */
.L_x_307:
[----:B------:R-:W-:Y:S05]  /*17aa0*/  BSYNC B1 ;  /* 0x0000000000017941 */ /* 0x000fea0003800000 */
.L_x_306:
[----:B0----5:R-:W-:Y:S01]  /*17ab0*/  SHF.L.U32 R5, R3, 0x10, RZ ;  /* 0x0000001003057819 */ /* 0x021fe200000006ff */
        /* <DEDUP_REMOVED lines=8> */
.L_x_309:
[----:B------:R-:W-:Y:S05]  /*17b40*/  BSYNC B1 ;  /* 0x0000000000017941 */ /* 0x000fea0003800000 */
.L_x_308:
[----:B-----5:R-:W-:Y:S01]  /*17b50*/  IMAD.U32 R5, R3, 0x10000, RZ ;  /* 0x0001000003057824 */ /* 0x020fe200078e00ff */
[----:B------:R-:W-:Y:S01]  /*17b60*/  ISETP.GT.AND P2, PT, R0, 0x19, P1 ;  /* 0x000000190000780c */ /* 0x000fe20000f44270 */
[----:B0-----:R-:W-:Y:S01]  /*17b70*/  @P3 IMAD.MOV.U32 R4, RZ, RZ, R160 ;  /* 0x000000ffff043224 */ /* 0x001fe200078e00a0 */
[----:B------:R-:W-:Y:S01]  /*17b80*/  BSSY B1, `(.L_x_310) ;  /* 0x0000009000017945 */ /* 0x000fe20003800000 */
[----:B------:R-:W-:-:S04]  /*17b90*/  FMUL R5, R5, R16 ;  /* 0x0000001005057220 */ /* 0x000fc80000400000 */
[----:B------:R-:W-:-:S05]  /*17ba0*/  FFMA R5, R38, R2, R5 ;  /* 0x0000000226057223 */ /* 0x000fca0000000005 */
[----:B------:R-:W-:-:S04]  /*17bb0*/  F2FP.BF16.F32.PACK_AB R5, RZ, R5 ;  /* 0x00000005ff05723e */ /* 0x000fc800000010ff */
[----:B------:R-:W-:Y:S02]  /*17bc0*/  PRMT R10, R5, 0x7610, R10 ;  /* 0x00007610050a7816 */ /* 0x000fe4000000000a */
[----:B------:R-:W-:-:S05]  /*17bd0*/  @P3 MOV R5, R161 ;  /* 0x000000a100053202 */ /* 0x000fca0000000f00 */
[----:B------:R0:W-:Y:S01]  /*17be0*/  @P3 STG.E.U16 desc[UR36][R4.64+0x30], R10 ;  /* 0x0000300a04003986 */ /* 0x0001e2000c101524 */
[----:B------:R-:W-:Y:S05]  /*17bf0*/  @!P2 BRA `(.L_x_311) ;  /* 0x000000000004a947 */ /* 0x000fea0003800000 */
[----:B------:R0:W5:Y:S02]  /*17c00*/  LDG.E.LTC128B.U16 R3, desc[UR36][R12.64+0x32] ;  /* 0x000032240c037981 */ /* 0x000164000c1e1520 */
.L_x_311:
[----:B------:R-:W-:Y:S05]  /*17c10*/  BSYNC B1 ;  /* 0x0000000000017941 */ /* 0x000fea0003800000 */
.L_x_310:
[----:B0----5:R-:W-:Y:S01]  /*17c20*/  IMAD.U32 R5, R3, 0x10000, RZ ;  /* 0x0001000003057824 */ /* 0x021fe200078e00ff */
[----:B------:R-:W-:Y:S01]  /*17c30*/  ISETP.GT.AND P3, PT, R0, 0x20, P0 ;  /* 0x000000200000780c */ /* 0x000fe20000764270 */
[----:B------:R-:W-:Y:S02]  /*17c40*/  BSSY B1, `(.L_x_312) ;  /* 0x000000a000017945 */ /* 0x000fe40003800000 */
[----:B------:R-:W-:Y:S01]  /*17c50*/  FMUL R4, R5, R16 ;  /* 0x0000001005047220 */ /* 0x000fe20000400000 */
[----:B------:R-:W-:-:S03]  /*17c60*/  @P2 MOV R5, R161 ;  /* 0x000000a100052202 */ /* 0x000fc60000000f00 */
[----:B------:R-:W-:-:S05]  /*17c70*/  FFMA R4, R39, R2, R4 ;  /* 0x0000000227047223 */ /* 0x000fca0000000004 */
[----:B------:R-:W-:-:S04]  /*17c80*/  F2FP.BF16.F32.PACK_AB R4, RZ, R4 ;  /* 0x00000004ff04723e */ /* 0x000fc800000010ff */
[----:B------:R-:W-:Y:S01]  /*17c90*/  PRMT R10, R4, 0x7610, R10 ;  /* 0x00007610040a7816 */ /* 0x000fe2000000000a */
[----:B------:R-:W-:-:S05]  /*17ca0*/  @P2 IMAD.MOV.U32 R4, RZ, RZ, R160 ;  /* 0x000000ffff042224 */ /* 0x000fca00078e00a0 */
[----:B------:R0:W-:Y:S01]  /*17cb0*/  @P2 STG.E.U16 desc[UR36][R4.64+0x32], R10 ;  /* 0x0000320a04002986 */ /* 0x0001e2000c101524 */
[----:B------:R-:W-:Y:S05]  /*17cc0*/  @!P3 BRA `(.L_x_313) ;  /* 0x000000000004b947 */ /* 0x000fea0003800000 */
[----:B------:R0:W5:Y:S02]  /*17cd0*/  LDG.E.LTC128B.U16 R3, desc[UR36][R6.64+0x40] ;  /* 0x0000402406037981 */ /* 0x000164000c1e1520 */
.L_x_313:
[----:B------:R-:W-:Y:S05]  /*17ce0*/  BSYNC B1 ;  /* 0x0000000000017941 */ /* 0x000fea0003800000 */
.L_x_312:
        /* <DEDUP_REMOVED lines=9> */
.L_x_315:
[----:B------:R-:W-:Y:S05]  /*17d80*/  BSYNC B1 ;  /* 0x0000000000017941 */ /* 0x000fea0003800000 */
.L_x_314:
        /* <DEDUP_REMOVED lines=9> */
.L_x_317:
[----:B------:R-:W-:Y:S05]  /*17e20*/  BSYNC B1 ;  /* 0x0000000000017941 */ /* 0x000fea0003800000 */
.L_x_316:
[----:B-----5:R-:W-:Y:S01]  /*17e30*/  SHF.L.U32 R5, R3, 0x10, RZ ;  /* 0x0000001003057819 */ /* 0x020fe200000006ff */
[----:B0-----:R-:W-:Y:S01]  /*17e40*/  @P3 IMAD.MOV.U32 R4, RZ, RZ, R160 ;  /* 0x000000ffff043224 */ /* 0x001fe200078e00a0 */
[----:B------:R-:W-:Y:S01]  /*17e50*/  ISETP.GT.AND P2, PT, R0, 0x21, P1 ;  /* 0x000000210000780c */ /* 0x000fe20000f44270 */
[----:B------:R-:W-:Y:S02]  /*17e60*/  BSSY B1, `(.L_x_318) ;  /* 0x0000009000017945 */ /* 0x000fe40003800000 */
        /* <DEDUP_REMOVED lines=8> */
.L_x_319:
[----:B------:R-:W-:Y:S05]  /*17ef0*/  BSYNC B1 ;  /* 0x0000000000017941 */ /* 0x000fea0003800000 */
.L_x_318:
[----:B0----5:R-:W-:Y:S01]  /*17f00*/  SHF.L.U32 R5, R3, 0x10, RZ ;  /* 0x0000001003057819 */ /* 0x021fe200000006ff */
[----:B------:R-:W-:Y:S01]  /*17f10*/  BSSY B1, `(.L_x_320) ;  /* 0x000000b000017945 */ /* 0x000fe20003800000 */
[----:B------:R-:W-:-:S03]  /*17f20*/  ISETP.GT.AND P3, PT, R0, 0x28, P0 ;  /* 0x000000280000780c */ /* 0x000fc60000764270 */
[----:B------:R-:W-:Y:S01]  /*17f30*/  FMUL R4, R5, R16 ;  /* 0x0000001005047220 */ /* 0x000fe20000400000 */
[----:B------:R-:W-:-:S03]  /*17f40*/  @P2 IMAD.MOV.U32 R5, RZ, RZ, R161 ;  /* 0x000000ffff052224 */ /* 0x000fc600078e00a1 */
[----:B------:R-:W-:-:S05]  /*17f50*/  FFMA R4, R43, R2, R4 ;  /* 0x000000022b047223 */ /* 0x000fca0000000004 */
[----:B------:R-:W-:-:S04]  /*17f60*/  F2FP.BF16.F32.PACK_AB R4, RZ, R4 ;  /* 0x00000004ff04723e */ /* 0x000fc800000010ff */
[----:B------:R-:W-:Y:S01]  /*17f70*/  PRMT R10, R4, 0x7610, R10 ;  /* 0x00007610040a7816 */ /* 0x000fe2000000000a */
[----:B------:R-:W-:-:S05]  /*17f80*/  @P2 IMAD.MOV.U32 R4, RZ, RZ, R160 ;  /* 0x000000ffff042224 */ /* 0x000fca00078e00a0 */
[----:B------:R0:W-:Y:S01]  /*17f90*/  @P2 STG.E.U16 desc[UR36][R4.64+0x42], R10 ;  /* 0x0000420a04002986 */ /* 0x0001e2000c101524 */
[----:B------:R-:W-:Y:S05]  /*17fa0*/  @!P3 BRA `(.L_x_321) ;  /* 0x000000000004b947 */ /* 0x000fea0003800000 */
[----:B------:R0:W5:Y:S02]  /*17fb0*/  LDG.E.LTC128B.U16 R3, desc[UR36][R6.64+0x50] ;  /* 0x0000502406037981 */ /* 0x000164000c1e1520 */
.L_x_321:
[----:B------:R-:W-:Y:S05]  /*17fc0*/  BSYNC B1 ;  /* 0x0000000000017941 */ /* 0x000fea0003800000 */
.L_x_320:
        /* <DEDUP_REMOVED lines=9> */
.L_x_323:
[----:B------:R-:W-:Y:S05]  /*18060*/  BSYNC B1 ;  /* 0x0000000000017941 */ /* 0x000fea0003800000 */
.L_x_322:
        /* <DEDUP_REMOVED lines=9> */
.L_x_325:
[----:B------:R-:W-:Y:S05]  /*18100*/  BSYNC B1 ;  /* 0x0000000000017941 */ /* 0x000fea0003800000 */
.L_x_324:
        /* <DEDUP_REMOVED lines=12> */
.L_x_327:
[----:B------:R-:W-:Y:S05]  /*181d0*/  BSYNC B1 ;  /* 0x0000000000017941 */ /* 0x000fea0003800000 */
.L_x_326:
        /* <DEDUP_REMOVED lines=12> */
.L_x_329:
[----:B------:R-:W-:Y:S05]  /*182a0*/  BSYNC B1 ;  /* 0x0000000000017941 */ /* 0x000fea0003800000 */
.L_x_328:
        /* <DEDUP_REMOVED lines=9> */
.L_x_331:
[----:B------:R-:W-:Y:S05]  /*18340*/  BSYNC B1 ;  /* 0x0000000000017941 */ /* 0x000fea0003800000 */
.L_x_330:
        /* <DEDUP_REMOVED lines=9> */
.L_x_333:
[----:B------:R-:W-:Y:S05]  /*183e0*/  BSYNC B1 ;  /* 0x0000000000017941 */ /* 0x000fea0003800000 */
.L_x_332:
        /* <DEDUP_REMOVED lines=12> */
.L_x_335:
[----:B------:R-:W-:Y:S05]  /*184b0*/  BSYNC B1 ;  /* 0x0000000000017941 */ /* 0x000fea0003800000 */
.L_x_334:
        /* <DEDUP_REMOVED lines=12> */
.L_x_337:
[----:B------:R-:W-:Y:S05]  /*18580*/  BSYNC B1 ;  /* 0x0000000000017941 */ /* 0x000fea0003800000 */
.L_x_336:
        /* <DEDUP_REMOVED lines=9> */
.L_x_339:
[----:B------:R-:W-:Y:S05]  /*18620*/  BSYNC B1 ;  /* 0x0000000000017941 */ /* 0x000fea0003800000 */
.L_x_338:
        /* <DEDUP_REMOVED lines=9> */
.L_x_341:
[----:B------:R-:W-:Y:S05]  /*186c0*/  BSYNC B1 ;  /* 0x0000000000017941 */ /* 0x000fea0003800000 */
.L_x_340:
        /* <DEDUP_REMOVED lines=12> */
.L_x_343:
[----:B------:R-:W-:Y:S05]  /*18790*/  BSYNC B1 ;  /* 0x0000000000017941 */ /* 0x000fea0003800000 */
.L_x_342:
        /* <DEDUP_REMOVED lines=12> */
.L_x_345:
[----:B------:R-:W-:Y:S05]  /*18860*/  BSYNC B1 ;  /* 0x0000000000017941 */ /* 0x000fea0003800000 */
.L_x_344:
        /* <DEDUP_REMOVED lines=9> */
.L_x_347:
[----:B------:R-:W-:Y:S05]  /*18900*/  BSYNC B1 ;  /* 0x0000000000017941 */ /* 0x000fea0003800000 */
.L_x_346:
        /* <DEDUP_REMOVED lines=9> */
.L_x_349:
[----:B------:R-:W-:Y:S05]  /*189a0*/  BSYNC B1 ;  /* 0x0000000000017941 */ /* 0x000fea0003800000 */
.L_x_348:
        /* <DEDUP_REMOVED lines=12> */
.L_x_351:
[----:B------:R-:W-:Y:S05]  /*18a70*/  BSYNC B1 ;  /* 0x0000000000017941 */ /* 0x000fea0003800000 */
.L_x_350:
        /* <DEDUP_REMOVED lines=12> */
.L_x_353:
[----:B------:R-:W-:Y:S05]  /*18b40*/  BSYNC B1 ;  /* 0x0000000000017941 */ /* 0x000fea0003800000 */
.L_x_352:
        /* <DEDUP_REMOVED lines=9> */
.L_x_355:
[----:B------:R-:W-:Y:S05]  /*18be0*/  BSYNC B1 ;  /* 0x0000000000017941 */ /* 0x000fea0003800000 */
.L_x_354:
        /* <DEDUP_REMOVED lines=9> */
.L_x_357:
[----:B------:R-:W-:Y:S05]  /*18c80*/  BSYNC B1 ;  /* 0x0000000000017941 */ /* 0x000fea0003800000 */
.L_x_356:
        /* <DEDUP_REMOVED lines=12> */
.L_x_359:
[----:B------:R-:W-:Y:S05]  /*18d50*/  BSYNC B1 ;  /* 0x0000000000017941 */ /* 0x000fea0003800000 */
.L_x_358:
        /* <DEDUP_REMOVED lines=12> */
.L_x_361:
[----:B------:R-:W-:Y:S05]  /*18e20*/  BSYNC B1 ;  /* 0x0000000000017941 */ /* 0x000fea0003800000 */
.L_x_360:
        /* <DEDUP_REMOVED lines=9> */
.L_x_363:
[----:B------:R-:W-:Y:S05]  /*18ec0*/  BSYNC B1 ;  /* 0x0000000000017941 */ /* 0x000fea0003800000 */
.L_x_362:
        /* <DEDUP_REMOVED lines=9> */
.L_x_365:
[----:B------:R-:W-:Y:S05]  /*18f60*/  BSYNC B1 ;  /* 0x0000000000017941 */ /* 0x000fea0003800000 */
.L_x_364:
        /* <DEDUP_REMOVED lines=12> */
.L_x_367:
[----:B------:R-:W-:Y:S05]  /*19030*/  BSYNC B1 ;  /* 0x0000000000017941 */ /* 0x000fea0003800000 */
.L_x_366:
        /* <DEDUP_REMOVED lines=12> */
.L_x_369:
[----:B------:R-:W-:Y:S05]  /*19100*/  BSYNC B1 ;  /* 0x0000000000017941 */ /* 0x000fea0003800000 */
.L_x_368:
        /* <DEDUP_REMOVED lines=9> */
.L_x_371:
[----:B------:R-:W-:Y:S05]  /*191a0*/  BSYNC B1 ;  /* 0x0000000000017941 */ /* 0x000fea0003800000 */
.L_x_370:
        /* <DEDUP_REMOVED lines=9> */
.L_x_373:
[----:B------:R-:W-:Y:S05]  /*19240*/  BSYNC B1 ;  /* 0x0000000000017941 */ /* 0x000fea0003800000 */
.L_x_372:
        /* <DEDUP_REMOVED lines=12> */
.L_x_375:
[----:B------:R-:W-:Y:S05]  /*19310*/  BSYNC B1 ;  /* 0x0000000000017941 */ /* 0x000fea0003800000 */
.L_x_374:
        /* <DEDUP_REMOVED lines=12> */
.L_x_377:
[----:B------:R-:W-:Y:S05]  /*193e0*/  BSYNC B1 ;  /* 0x0000000000017941 */ /* 0x000fea0003800000 */
.L_x_376:
        /* <DEDUP_REMOVED lines=9> */
.L_x_379:
[----:B------:R-:W-:Y:S05]  /*19480*/  BSYNC B1 ;  /* 0x0000000000017941 */ /* 0x000fea0003800000 */
.L_x_378:
        /* <DEDUP_REMOVED lines=9> */
.L_x_381:
[----:B------:R-:W-:Y:S05]  /*19520*/  BSYNC B1 ;  /* 0x0000000000017941 */ /* 0x000fea0003800000 */
.L_x_380:
        /* <DEDUP_REMOVED lines=12> */
.L_x_383:
[----:B------:R-:W-:Y:S05]  /*195f0*/  BSYNC B1 ;  /* 0x0000000000017941 */ /* 0x000fea0003800000 */
.L_x_382:
        /* <DEDUP_REMOVED lines=12> */
.L_x_385:
[----:B------:R-:W-:Y:S05]  /*196c0*/  BSYNC B1 ;  /* 0x0000000000017941 */ /* 0x000fea0003800000 */
.L_x_384:
        /* <DEDUP_REMOVED lines=9> */
.L_x_387:
[----:B------:R-:W-:Y:S05]  /*19760*/  BSYNC B1 ;  /* 0x0000000000017941 */ /* 0x000fea0003800000 */
.L_x_386:
        /* <DEDUP_REMOVED lines=9> */
.L_x_389:
[----:B------:R-:W-:Y:S05]  /*19800*/  BSYNC B1 ;  /* 0x0000000000017941 */ /* 0x000fea0003800000 */
.L_x_388:
        /* <DEDUP_REMOVED lines=12> */
.L_x_391:
[----:B------:R-:W-:Y:S05]  /*198d0*/  BSYNC B1 ;  /* 0x0000000000017941 */ /* 0x000fea0003800000 */
.L_x_390:
        /* <DEDUP_REMOVED lines=12> */
.L_x_393:
[----:B------:R-:W-:Y:S05]  /*199a0*/  BSYNC B1 ;  /* 0x0000000000017941 */ /* 0x000fea0003800000 */
.L_x_392:
        /* <DEDUP_REMOVED lines=9> */
.L_x_395:
[----:B------:R-:W-:Y:S05]  /*19a40*/  BSYNC B1 ;  /* 0x0000000000017941 */ /* 0x000fea0003800000 */
.L_x_394:
        /* <DEDUP_REMOVED lines=9> */
.L_x_397:
[----:B------:R-:W-:Y:S05]  /*19ae0*/  BSYNC B1 ;  /* 0x0000000000017941 */ /* 0x000fea0003800000 */
.L_x_396:
        /* <DEDUP_REMOVED lines=12> */
.L_x_399:
[----:B------:R-:W-:Y:S05]  /*19bb0*/  BSYNC B1 ;  /* 0x0000000000017941 */ /* 0x000fea0003800000 */
.L_x_398:
        /* <DEDUP_REMOVED lines=12> */
.L_x_401:
[----:B------:R-:W-:Y:S05]  /*19c80*/  BSYNC B1 ;  /* 0x0000000000017941 */ /* 0x000fea0003800000 */
.L_x_400:
        /* <DEDUP_REMOVED lines=9> */
.L_x_403:
[----:B------:R-:W-:Y:S05]  /*19d20*/  BSYNC B1 ;  /* 0x0000000000017941 */ /* 0x000fea0003800000 */
.L_x_402:
        /* <DEDUP_REMOVED lines=9> */
.L_x_405:
[----:B------:R-:W-:Y:S05]  /*19dc0*/  BSYNC B1 ;  /* 0x0000000000017941 */ /* 0x000fea0003800000 */
.L_x_404:
        /* <DEDUP_REMOVED lines=12> */
.L_x_407:
[----:B------:R-:W-:Y:S05]  /*19e90*/  BSYNC B1 ;  /* 0x0000000000017941 */ /* 0x000fea0003800000 */
.L_x_406:
        /* <DEDUP_REMOVED lines=12> */
.L_x_409:
[----:B------:R-:W-:Y:S05]  /*19f60*/  BSYNC B1 ;  /* 0x0000000000017941 */ /* 0x000fea0003800000 */
.L_x_408:
        /* <DEDUP_REMOVED lines=9> */
.L_x_411:
[----:B------:R-:W-:Y:S05]  /*1a000*/  BSYNC B1 ;  /* 0x0000000000017941 */ /* 0x000fea0003800000 */
.L_x_410:
        /* <DEDUP_REMOVED lines=9> */
.L_x_413:
[----:B------:R-:W-:Y:S05]  /*1a0a0*/  BSYNC B1 ;  /* 0x0000000000017941 */ /* 0x000fea0003800000 */
.L_x_412:
        /* <DEDUP_REMOVED lines=12> */
.L_x_415:
[----:B------:R-:W-:Y:S05]  /*1a170*/  BSYNC B1 ;  /* 0x0000000000017941 */ /* 0x000fea0003800000 */
.L_x_414:
        /* <DEDUP_REMOVED lines=12> */
.L_x_417:
[----:B------:R-:W-:Y:S05]  /*1a240*/  BSYNC B1 ;  /* 0x0000000000017941 */ /* 0x000fea0003800000 */
.L_x_416:
        /* <DEDUP_REMOVED lines=9> */
.L_x_419:
[----:B------:R-:W-:Y:S05]  /*1a2e0*/  BSYNC B1 ;  /* 0x0000000000017941 */ /* 0x000fea0003800000 */
.L_x_418:
        /* <DEDUP_REMOVED lines=9> */
.L_x_421:
[----:B------:R-:W-:Y:S05]  /*1a380*/  BSYNC B1 ;  /* 0x0000000000017941 */ /* 0x000fea0003800000 */
.L_x_420:
        /* <DEDUP_REMOVED lines=12> */
.L_x_423:
[----:B------:R-:W-:Y:S05]  /*1a450*/  BSYNC B1 ;  /* 0x0000000000017941 */ /* 0x000fea0003800000 */
.L_x_422:
        /* <DEDUP_REMOVED lines=12> */
.L_x_425:
[----:B------:R-:W-:Y:S05]  /*1a520*/  BSYNC B1 ;  /* 0x0000000000017941 */ /* 0x000fea0003800000 */
.L_x_424:
        /* <DEDUP_REMOVED lines=9> */
.L_x_427:
[----:B------:R-:W-:Y:S05]  /*1a5c0*/  BSYNC B1 ;  /* 0x0000000000017941 */ /* 0x000fea0003800000 */
.L_x_426:
        /* <DEDUP_REMOVED lines=9> */
.L_x_429:
[----:B------:R-:W-:Y:S05]  /*1a660*/  BSYNC B1 ;  /* 0x0000000000017941 */ /* 0x000fea0003800000 */
.L_x_428:
        /* <DEDUP_REMOVED lines=12> */
.L_x_431:
[----:B------:R-:W-:Y:S05]  /*1a730*/  BSYNC B1 ;  /* 0x0000000000017941 */ /* 0x000fea0003800000 */
.L_x_430:
        /* <DEDUP_REMOVED lines=12> */
.L_x_433:
[----:B------:R-:W-:Y:S05]  /*1a800*/  BSYNC B1 ;  /* 0x0000000000017941 */ /* 0x000fea0003800000 */
.L_x_432:
        /* <DEDUP_REMOVED lines=9> */
.L_x_435:
[----:B------:R-:W-:Y:S05]  /*1a8a0*/  BSYNC B1 ;  /* 0x0000000000017941 */ /* 0x000fea0003800000 */
.L_x_434:
        /* <DEDUP_REMOVED lines=9> */
.L_x_437:
[----:B------:R-:W-:Y:S05]  /*1a940*/  BSYNC B1 ;  /* 0x0000000000017941 */ /* 0x000fea0003800000 */
.L_x_436:
        /* <DEDUP_REMOVED lines=12> */
.L_x_439:
[----:B------:R-:W-:Y:S05]  /*1aa10*/  BSYNC B1 ;  /* 0x0000000000017941 */ /* 0x000fea0003800000 */
.L_x_438:
        /* <DEDUP_REMOVED lines=12> */
.L_x_441:
[----:B------:R-:W-:Y:S05]  /*1aae0*/  BSYNC B1 ;  /* 0x0000000000017941 */ /* 0x000fea0003800000 */
.L_x_440:
        /* <DEDUP_REMOVED lines=9> */
.L_x_443:
[----:B------:R-:W-:Y:S05]  /*1ab80*/  BSYNC B1 ;  /* 0x0000000000017941 */ /* 0x000fea0003800000 */
.L_x_442:
        /* <DEDUP_REMOVED lines=9> */
.L_x_445:
[----:B------:R-:W-:Y:S05]  /*1ac20*/  BSYNC B1 ;  /* 0x0000000000017941 */ /* 0x000fea0003800000 */
.L_x_444:
        /* <DEDUP_REMOVED lines=12> */
.L_x_447:
[----:B------:R-:W-:Y:S05]  /*1acf0*/  BSYNC B1 ;  /* 0x0000000000017941 */ /* 0x000fea0003800000 */
.L_x_446:
        /* <DEDUP_REMOVED lines=12> */
.L_x_449:
[----:B------:R-:W-:Y:S05]  /*1adc0*/  BSYNC B1 ;  /* 0x0000000000017941 */ /* 0x000fea0003800000 */
.L_x_448:
        /* <DEDUP_REMOVED lines=9> */
.L_x_451:
[----:B------:R-:W-:Y:S05]  /*1ae60*/  BSYNC B1 ;  /* 0x0000000000017941 */ /* 0x000fea0003800000 */
.L_x_450:
        /* <DEDUP_REMOVED lines=9> */
.L_x_453:
[----:B------:R-:W-:Y:S05]  /*1af00*/  BSYNC B1 ;  /* 0x0000000000017941 */ /* 0x000fea0003800000 */
.L_x_452:
        /* <DEDUP_REMOVED lines=12> */
.L_x_455:
[----:B------:R-:W-:Y:S05]  /*1afd0*/  BSYNC B1 ;  /* 0x0000000000017941 */ /* 0x000fea0003800000 */
.L_x_454:
        /* <DEDUP_REMOVED lines=12> */
.L_x_457:
[----:B------:R-:W-:Y:S05]  /*1b0a0*/  BSYNC B1 ;  /* 0x0000000000017941 */ /* 0x000fea0003800000 */
.L_x_456:
        /* <DEDUP_REMOVED lines=9> */
.L_x_459:
[----:B------:R-:W-:Y:S05]  /*1b140*/  BSYNC B1 ;  /* 0x0000000000017941 */ /* 0x000fea0003800000 */
.L_x_458:
        /* <DEDUP_REMOVED lines=9> */
.L_x_461:
[----:B------:R-:W-:Y:S05]  /*1b1e0*/  BSYNC B1 ;  /* 0x0000000000017941 */ /* 0x000fea0003800000 */
.L_x_460:
        /* <DEDUP_REMOVED lines=12> */
.L_x_463:
[----:B------:R-:W-:Y:S05]  /*1b2b0*/  BSYNC B1 ;  /* 0x0000000000017941 */ /* 0x000fea0003800000 */
.L_x_462:
        /* <DEDUP_REMOVED lines=12> */
.L_x_465:
[----:B------:R-:W-:Y:S05]  /*1b380*/  BSYNC B1 ;  /* 0x0000000000017941 */ /* 0x000fea0003800000 */
.L_x_464:
        /* <DEDUP_REMOVED lines=9> */
.L_x_467:
[----:B------:R-:W-:Y:S05]  /*1b420*/  BSYNC B1 ;  /* 0x0000000000017941 */ /* 0x000fea0003800000 */
.L_x_466:
        /* <DEDUP_REMOVED lines=9> */
.L_x_469:
[----:B------:R-:W-:Y:S05]  /*1b4c0*/  BSYNC B1 ;  /* 0x0000000000017941 */ /* 0x000fea0003800000 */
.L_x_468:
        /* <DEDUP_REMOVED lines=12> */
.L_x_471:
[----:B------:R-:W-:Y:S05]  /*1b590*/  BSYNC B1 ;  /* 0x0000000000017941 */ /* 0x000fea0003800000 */
.L_x_470:
        /* <DEDUP_REMOVED lines=12> */
.L_x_473:
[----:B------:R-:W-:Y:S05]  /*1b660*/  BSYNC B1 ;  /* 0x0000000000017941 */ /* 0x000fea0003800000 */
.L_x_472:
        /* <DEDUP_REMOVED lines=9> */
.L_x_475:
[----:B------:R-:W-:Y:S05]  /*1b700*/  BSYNC B1 ;  /* 0x0000000000017941 */ /* 0x000fea0003800000 */
.L_x_474:
        /* <DEDUP_REMOVED lines=9> */
.L_x_477:
[----:B------:R-:W-:Y:S05]  /*1b7a0*/  BSYNC B1 ;  /* 0x0000000000017941 */ /* 0x000fea0003800000 */
.L_x_476:
        /* <DEDUP_REMOVED lines=12> */
.L_x_479:
[----:B------:R-:W-:Y:S05]  /*1b870*/  BSYNC B1 ;  /* 0x0000000000017941 */ /* 0x000fea0003800000 */
.L_x_478:
        /* <DEDUP_REMOVED lines=12> */
.L_x_481:
[----:B------:R-:W-:Y:S05]  /*1b940*/  BSYNC B1 ;  /* 0x0000000000017941 */ /* 0x000fea0003800000 */
.L_x_480:
        /* <DEDUP_REMOVED lines=9> */
.L_x_483:
[----:B------:R-:W-:Y:S05]  /*1b9e0*/  BSYNC B1 ;  /* 0x0000000000017941 */ /* 0x000fea0003800000 */
.L_x_482:
        /* <DEDUP_REMOVED lines=9> */
.L_x_485:
[----:B------:R-:W-:Y:S05]  /*1ba80*/  BSYNC B1 ;  /* 0x0000000000017941 */ /* 0x000fea0003800000 */
.L_x_484:
        /* <DEDUP_REMOVED lines=12> */
.L_x_487:
[----:B------:R-:W-:Y:S05]  /*1bb50*/  BSYNC B1 ;  /* 0x0000000000017941 */ /* 0x000fea0003800000 */
.L_x_486:
        /* <DEDUP_REMOVED lines=12> */
.L_x_489:
[----:B------:R-:W-:Y:S05]  /*1bc20*/  BSYNC B1 ;  /* 0x0000000000017941 */ /* 0x000fea0003800000 */
.L_x_488:
        /* <DEDUP_REMOVED lines=9> */
.L_x_491:
[----:B------:R-:W-:Y:S05]  /*1bcc0*/  BSYNC B1 ;  /* 0x0000000000017941 */ /* 0x000fea0003800000 */
.L_x_490:
        /* <DEDUP_REMOVED lines=9> */
.L_x_493:
[----:B------:R-:W-:Y:S05]  /*1bd60*/  BSYNC B1 ;  /* 0x0000000000017941 */ /* 0x000fea0003800000 */
.L_x_492:
        /* <DEDUP_REMOVED lines=12> */
.L_x_495:
[----:B------:R-:W-:Y:S05]  /*1be30*/  BSYNC B1 ;  /* 0x0000000000017941 */ /* 0x000fea0003800000 */
.L_x_494:
        /* <DEDUP_REMOVED lines=12> */
.L_x_497:
[----:B------:R-:W-:Y:S05]  /*1bf00*/  BSYNC B1 ;  /* 0x0000000000017941 */ /* 0x000fea0003800000 */
.L_x_496:
        /* <DEDUP_REMOVED lines=9> */
.L_x_499:
[----:B------:R-:W-:Y:S05]  /*1bfa0*/  BSYNC B1 ;  /* 0x0000000000017941 */ /* 0x000fea0003800000 */
.L_x_498:
        /* <DEDUP_REMOVED lines=9> */
.L_x_501:
[----:B------:R-:W-:Y:S05]  /*1c040*/  BSYNC B1 ;  /* 0x0000000000017941 */ /* 0x000fea0003800000 */
.L_x_500:
        /* <DEDUP_REMOVED lines=12> */
.L_x_503:
[----:B------:R-:W-:Y:S05]  /*1c110*/  BSYNC B1 ;  /* 0x0000000000017941 */ /* 0x000fea0003800000 */
.L_x_502:
        /* <DEDUP_REMOVED lines=12> */
.L_x_505:
[----:B------:R-:W-:Y:S05]  /*1c1e0*/  BSYNC B1 ;  /* 0x0000000000017941 */ /* 0x000fea0003800000 */
.L_x_504:
        /* <DEDUP_REMOVED lines=9> */
.L_x_507:
[----:B------:R-:W-:Y:S05]  /*1c280*/  BSYNC B1 ;  /* 0x0000000000017941 */ /* 0x000fea0003800000 */
.L_x_506:
        /* <DEDUP_REMOVED lines=9> */
.L_x_509:
[----:B------:R-:W-:Y:S05]  /*1c320*/  BSYNC B1 ;  /* 0x0000000000017941 */ /* 0x000fea0003800000 */
.L_x_508:
        /* <DEDUP_REMOVED lines=12> */
.L_x_511:
[----:B------:R-:W-:Y:S05]  /*1c3f0*/  BSYNC B1 ;  /* 0x0000000000017941 */ /* 0x000fea0003800000 */
.L_x_510:
        /* <DEDUP_REMOVED lines=12> */
.L_x_513:
[----:B------:R-:W-:Y:S05]  /*1c4c0*/  BSYNC B1 ;  /* 0x0000000000017941 */ /* 0x000fea0003800000 */
.L_x_512:
        /* <DEDUP_REMOVED lines=9> */
.L_x_515:
[----:B------:R-:W-:Y:S05]  /*1c560*/  BSYNC B1 ;  /* 0x0000000000017941 */ /* 0x000fea0003800000 */
.L_x_514:
        /* <DEDUP_REMOVED lines=9> */
.L_x_517:
[----:B------:R-:W-:Y:S05]  /*1c600*/  BSYNC B1 ;  /* 0x0000000000017941 */ /* 0x000fea0003800000 */
.L_x_516:
        /* <DEDUP_REMOVED lines=12> */
.L_x_519:
[----:B------:R-:W-:Y:S05]  /*1c6d0*/  BSYNC B1 ;  /* 0x0000000000017941 */ /* 0x000fea0003800000 */
.L_x_518:
        /* <DEDUP_REMOVED lines=12> */
.L_x_521:
[----:B------:R-:W-:Y:S05]  /*1c7a0*/  BSYNC B1 ;  /* 0x0000000000017941 */ /* 0x000fea0003800000 */
.L_x_520:
        /* <DEDUP_REMOVED lines=9> */
.L_x_523:
[----:B------:R-:W-:Y:S05]  /*1c840*/  BSYNC B1 ;  /* 0x0000000000017941 */ /* 0x000fea0003800000 */
.L_x_522:
        /* <DEDUP_REMOVED lines=9> */
.L_x_525:
[----:B------:R-:W-:Y:S05]  /*1c8e0*/  BSYNC B1 ;  /* 0x0000000000017941 */ /* 0x000fea0003800000 */
.L_x_524:
        /* <DEDUP_REMOVED lines=12> */
.L_x_527:
[----:B------:R-:W-:Y:S05]  /*1c9b0*/  BSYNC B1 ;  /* 0x0000000000017941 */ /* 0x000fea0003800000 */
.L_x_526:
        /* <DEDUP_REMOVED lines=12> */
.L_x_529:
[----:B------:R-:W-:Y:S05]  /*1ca80*/  BSYNC B1 ;  /* 0x0000000000017941 */ /* 0x000fea0003800000 */
.L_x_528:
        /* <DEDUP_REMOVED lines=9> */
.L_x_531:
[----:B------:R-:W-:Y:S05]  /*1cb20*/  BSYNC B1 ;  /* 0x0000000000017941 */ /* 0x000fea0003800000 */
.L_x_530:
        /* <DEDUP_REMOVED lines=9> */
.L_x_533:
[----:B------:R-:W-:Y:S05]  /*1cbc0*/  BSYNC B1 ;  /* 0x0000000000017941 */ /* 0x000fea0003800000 */
.L_x_532:
[----:B-----5:R-:W-:Y:S01]  /*1cbd0*/  SHF.L.U32 R5, R3, 0x10, RZ ;  /* 0x0000001003057819 */ /* 0x020fe200000006ff */
[----:B0-----:R-:W-:Y:S01]  /*1cbe0*/  @P2 IMAD.MOV.U32 R4, RZ, RZ, R160 ;  /* 0x000000ffff042224 */ /* 0x001fe200078e00a0 */
[----:B------:R-:W-:Y:S01]  /*1cbf0*/  ISETP.GT.AND P1, PT, R0, 0xf9, P1 ;  /* 0x000000f90000780c */ /* 0x000fe20000f24270 */
[----:B------:R-:W-:Y:S02]  /*1cc00*/  BSSY B1, `(.L_x_534) ;  /* 0x0000009000017945 */ /* 0x000fe40003800000 */
[----:B------:R-:W-:-:S04]  /*1cc10*/  FMUL R5, R5, R16 ;  /* 0x0000001005057220 */ /* 0x000fc80000400000 */
[----:B------:R-:W-:-:S05]  /*1cc20*/  FFMA R5, R150, R2, R5 ;  /* 0x0000000296057223 */ /* 0x000fca0000000005 */
[----:B------:R-:W-:-:S04]  /*1cc30*/  F2FP.BF16.F32.PACK_AB R5, RZ, R5 ;  /* 0x00000005ff05723e */ /* 0x000fc800000010ff */
[----:B-1-34-:R-:W-:Y:S01]  /*1cc40*/  PRMT R6, R5, 0x7610, R6 ;  /* 0x0000761005067816 */ /* 0x01afe20000000006 */
[----:B------:R-:W-:-:S05]  /*1cc50*/  @P2 IMAD.MOV.U32 R5, RZ, RZ, R161 ;  /* 0x000000ffff052224 */ /* 0x000fca00078e00a1 */
[----:B------:R0:W-:Y:S01]  /*1cc60*/  @P2 STG.E.U16 desc[UR36][R4.64+0x1f0], R6 ;  /* 0x0001f00604002986 */ /* 0x0001e2000c101524 */
[----:B------:R-:W-:Y:S05]  /*1cc70*/  @!P1 BRA `(.L_x_535) ;  /* 0x0000000000049947 */ /* 0x000fea0003800000 */
[----:B------:R1:W5:Y:S02]  /*1cc80*/  LDG.E.LTC128B.U16 R3, desc[UR36][R12.64+0x1f2] ;  /* 0x0001f2240c037981 */ /* 0x000364000c1e1520 */
.L_x_535:
[----:B------:R-:W-:Y:S05]  /*1cc90*/  BSYNC B1 ;  /* 0x0000000000017941 */ /* 0x000fea0003800000 */
.L_x_534:
[----:B------:R-:W-:Y:S05]  /*1cca0*/  @!P1 BRA `(.L_x_536) ;  /* 0x0000005400b89947 */ /* 0x000fea0003800000 */
[----:B-----5:R-:W-:-:S05]  /*1ccb0*/  SHF.L.U32 R3, R3, 0x10, RZ ;  /* 0x0000001003037819 */ /* 0x020fca00000006ff */
[----:B------:R-:W-:-:S04]  /*1ccc0*/  FMUL R0, R3, R16 ;  /* 0x0000001003007220 */ /* 0x000fc80000400000 */
[----:B------:R-:W-:-:S05]  /*1ccd0*/  FFMA R0, R151, R2, R0 ;  /* 0x0000000297007223 */ /* 0x000fca0000000000 */
[----:B------:R-:W-:-:S05]  /*1cce0*/  F2FP.BF16.F32.PACK_AB R0, RZ, R0 ;  /* 0x00000000ff00723e */ /* 0x000fca00000010ff */
[----:B------:R3:W-:Y:S01]  /*1ccf0*/  STG.E.U16 desc[UR36][R160.64+0x1f2], R0 ;  /* 0x0001f200a0007986 */ /* 0x0007e2000c101524 */
[----:B------:R-:W-:Y:S05]  /*1cd00*/  BRA `(.L_x_536) ;  /* 0x0000005400a07947 */ /* 0x000fea0003800000 */
.L_x_29:
[----:B------:R-:W2:Y:S01]  /*1cd10*/  LDL.LU R8, [R1+0xc] ;  /* 0x00000c0001087983 */ /* 0x000ea20000300800 */
[----:B------:R-:W-:-:S03]  /*1cd20*/  ULDC.64 UR6, c[0x0][0x5c0] ;  /* 0x0001700000067ab9 */ /* 0x000fc60000000a00 */
[----:B------:R-:W3:Y:S04]  /*1cd30*/  LDL.LU R13, [R1+0xb8] ;  /* 0x0000b800010d7983 */ /* 0x000ee80000300800 */
[----:B------:R-:W4:Y:S04]  /*1cd40*/  LDL.LU R227, [R1+0xbc] ;  /* 0x0000bc0001e37983 */ /* 0x000f280000300800 */
[----:B------:R-:W5:Y:S04]  /*1cd50*/  LDL.LU R226, [R1+0xc0] ;  /* 0x0000c00001e27983 */ /* 0x000f680000300800 */
        /* <DEDUP_REMOVED lines=70> */
[----:B------:R-:W5:Y:S01]  /*1d1c0*/  LDL.LU R153, [R1+0x1dc] ;  /* 0x0001dc0001997983 */ /* 0x000f620000300800 */
[----:B------:R-:W-:-:S03]  /*1d1d0*/  LEA R4, P0, R6, UR6, 0x1 ;  /* 0x0000000606047c11 */ /* 0x000fc6000f8008ff */
[----:B------:R-:W5:Y:S04]  /*1d1e0*/  LDL.LU R152, [R1+0x1e0] ;  /* 0x0001e00001987983 */ /* 0x000f680000300800 */
[----:B------:R-:W5:Y:S04]  /*1d1f0*/  LDL.LU R23, [R1+0x1e4] ;  /* 0x0001e40001177983 */ /* 0x000f680000300800 */
[----:B------:R-:W5:Y:S04]  /*1d200*/  LDL.LU R22, [R1+0x1e8] ;  /* 0x0001e80001167983 */ /* 0x000f680000300800 */
[----:B------:R-:W5:Y:S01]  /*1d210*/  LDL.LU R21, [R1+0x1ec] ;  /* 0x0001ec0001157983 */ /* 0x000f620000300800 */
[----:B------:R-:W-:-:S03]  /*1d220*/  LEA.HI.X R5, R6, UR7, R10, 0x1, P0 ;  /* 0x0000000706057c11 */ /* 0x000fc600080f0c0a */
[----:B------:R-:W5:Y:S04]  /*1d230*/  LDL.LU R20, [R1+0x1f0] ;  /* 0x0001f00001147983 */ /* 0x000f680000300800 */
[----:B------:R-:W5:Y:S04]  /*1d240*/  LDL.LU R19, [R1+0x1f4] ;  /* 0x0001f40001137983 */ /* 0x000f680000300800 */
[----:B------:R-:W5:Y:S04]  /*1d250*/  LDL.LU R18, [R1+0x1f8] ;  /* 0x0001f80001127983 */ /* 0x000f680000300800 */
[----:B------:R-:W5:Y:S04]  /*1d260*/  LDL.LU R15, [R1+0x1fc] ;  /* 0x0001fc00010f7983 */ /* 0x000f680000300800 */
[----:B------:R-:W2:Y:S04]  /*1d270*/  LDL.LU R6, [R1] ;  /* 0x0000000001067983 */ /* 0x000ea80000300800 */
[----:B------:R-:W3:Y:S04]  /*1d280*/  LDL.LU R7, [R1+0x8] ;  /* 0x0000080001077983 */ /* 0x000ee80000300800 */
[----:B------:R-:W4:Y:S01]  /*1d290*/  LDL.LU R10, [R1+0x5c] ;  /* 0x00005c00010a7983 */ /* 0x000f220000300800 */
[----:B--2---:R-:W-:-:S05]  /*1d2a0*/  FMUL R6, R6, R2 ;  /* 0x0000000206067220 */ /* 0x004fca0000400000 */
[----:B------:R-:W-:-:S05]  /*1d2b0*/  F2FP.BF16.F32.PACK_AB R6, RZ, R6 ;  /* 0x00000006ff06723e */ /* 0x000fca00000010ff */
[----:B------:R0:W-:Y:S04]  /*1d2c0*/  @P1 STG.E.U16 desc[UR36][R4.64], R6 ;  /* 0x0000000604001986 */ /* 0x0001e8000c101524 */
[----:B0-----:R-:W2:Y:S01]  /*1d2d0*/  LDL.LU R6, [R1+0x4] ;  /* 0x0000040001067983 */ /* 0x001ea20000300800 */
[----:B------:R-:W-:Y:S01]  /*1d2e0*/  ISETP.GT.AND P0, PT, R0, 0x1, P3 ;  /* 0x000000010000780c */ /* 0x000fe20001f04270 */
[-C--:B---3--:R-:W-:Y:S01]  /*1d2f0*/  FMUL R7, R7, R2.reuse ;  /* 0x0000000207077220 */ /* 0x088fe20000400000 */
[----:B------:R-:W-:Y:S01]  /*1d300*/  ISETP.GT.AND P2, PT, R3, 0x8, PT ;  /* 0x000000080300780c */ /* 0x000fe20003f44270 */
[----:B------:R-:W-:Y:S01]  /*1d310*/  USHF.L.U32 UR7, UR4, 0x4, URZ ;  /* 0x0000000404077899 */ /* 0x000fe2000800063f */
[----:B------:R-:W-:Y:S01]  /*1d320*/  FMUL R8, R8, R2 ;  /* 0x0000000208087220 */ /* 0x000fe20000400000 */
[----:B------:R-:W-:Y:S01]  /*1d330*/  USHF.L.U64.HI UR6, UR4, 0x4, UR5 ;  /* 0x0000000404067899 */ /* 0x000fe20008010205 */
[----:B------:R-:W-:-:S03]  /*1d340*/  F2FP.BF16.F32.PACK_AB R7, RZ, R7 ;  /* 0x00000007ff07723e */ /* 0x000fc600000010ff */
[----:B------:R-:W-:Y:S02]  /*1d350*/  F2FP.BF16.F32.PACK_AB R8, RZ, R8 ;  /* 0x00000008ff08723e */ /* 0x000fe400000010ff */
[----:B------:R-:W-:Y:S01]  /*1d360*/  PRMT R9, R7, 0x7610, R9 ;  /* 0x0000761007097816 */ /* 0x000fe20000000009 */
[----:B--2---:R-:W-:-:S05]  /*1d370*/  FMUL R6, R6, R2 ;  /* 0x0000000206067220 */ /* 0x004fca0000400000 */
[----:B------:R-:W-:-:S05]  /*1d380*/  F2FP.BF16.F32.PACK_AB R6, RZ, R6 ;  /* 0x00000006ff06723e */ /* 0x000fca00000010ff */
[----:B------:R0:W-:Y:S01]  /*1d390*/  @P0 STG.E.U16 desc[UR36][R4.64+0x2], R6 ;  /* 0x0000020604000986 */ /* 0x0001e2000c101524 */
[----:B------:R-:W-:Y:S02]  /*1d3a0*/  ISETP.GT.AND P0, PT, R0, RZ, P2 ;  /* 0x000000ff0000720c */ /* 0x000fe40001704270 */
[----:B0-----:R-:W-:-:S04]  /*1d3b0*/  IADD3 R6, P1, R4, UR7, RZ ;  /* 0x0000000704067c10 */ /* 0x001fc8000ff3e0ff */
[----:B------:R-:W-:-:S07]  /*1d3c0*/  IADD3.X R7, R5, UR6, RZ, P1, !PT ;  /* 0x0000000605077c10 */ /* 0x000fce0008ffe4ff */
[----:B------:R0:W-:Y:S01]  /*1d3d0*/  @P0 STG.E.U16 desc[UR36][R6.64], R9 ;  /* 0x0000000906000986 */ /* 0x0001e2000c101524 */
[----:B------:R-:W-:-:S03]  /*1d3e0*/  ISETP.GT.AND P0, PT, R0, 0x1, P2 ;  /* 0x000000010000780c */ /* 0x000fc60001704270 */
[----:B0-----:R-:W2:Y:S10]  /*1d3f0*/  LDL.LU R9, [R1+0x54] ;  /* 0x0000540001097983 */ /* 0x001eb40000300800 */
[----:B------:R0:W-:Y:S04]  /*1d400*/  @P0 STG.E.U16 desc[UR36][R6.64+0x2], R8 ;  /* 0x0000020806000986 */ /* 0x0001e8000c101524 */
[----:B0-----:R-:W3:Y:S01]  /*1d410*/  LDL.LU R8, [R1+0x10] ;  /* 0x0000100001087983 */ /* 0x001ee20000300800 */
[----:B------:R-:W-:Y:S01]  /*1d420*/  ISETP.GT.AND P0, PT, R0, 0x8, P3 ;  /* 0x000000080000780c */ /* 0x000fe20001f04270 */
[----:B---3--:R-:W-:-:S05]  /*1d430*/  FMUL R8, R8, R2 ;  /* 0x0000000208087220 */ /* 0x008fca0000400000 */
[----:B------:R-:W-:-:S07]  /*1d440*/  F2FP.BF16.F32.PACK_AB R8, RZ, R8 ;  /* 0x00000008ff08723e */ /* 0x000fce00000010ff */
        /* <DEDUP_REMOVED lines=78> */
[----:B--2---:R-:W-:-:S05]  /*1d930*/  FMUL R9, R9, R2 ;  /* 0x0000000209097220 */ /* 0x004fca0000400000 */
[----:B------:R-:W-:-:S04]  /*1d940*/  F2FP.BF16.F32.PACK_AB R9, RZ, R9 ;  /* 0x00000009ff09723e */ /* 0x000fc800000010ff */
[----:B------:R-:W-:Y:S01]  /*1d950*/  PRMT R11, R9, 0x7610, R11 ;  /* 0x00007610090b7816 */ /* 0x000fe2000000000b */
[----:B---3--:R-:W-:-:S05]  /*1d960*/  FMUL R8, R8, R2 ;  /* 0x0000000208087220 */ /* 0x008fca0000400000 */
[----:B------:R-:W-:-:S05]  /*1d970*/  F2FP.BF16.F32.PACK_AB R8, RZ, R8 ;  /* 0x00000008ff08723e */ /* 0x000fca00000010ff */
[----:B------:R0:W-:Y:S04]  /*1d980*/  @P0 STG.E.U16 desc[UR36][R4.64+0x50], R8 ;  /* 0x0000500804000986 */ /* 0x0001e8000c101524 */
[----:B0-----:R-:W2:Y:S01]  /*1d990*/  LDL.LU R8, [R1+0x58] ;  /* 0x0000580001087983 */ /* 0x001ea20000300800 */
[----:B------:R-:W-:Y:S01]  /*1d9a0*/  ISETP.GT.AND P5, PT, R0, 0x29, P3 ;  /* 0x000000290000780c */ /* 0x000fe20001fa4270 */
[----:B----4-:R-:W-:Y:S01]  /*1d9b0*/  FMUL R10, R10, R2 ;  /* 0x000000020a0a7220 */ /* 0x010fe20000400000 */
[C---:B------:R-:W-:Y:S01]  /*1d9c0*/  ISETP.GT.AND P0, PT, R0.reuse, 0x28, P2 ;  /* 0x000000280000780c */ /* 0x040fe20001704270 */
[----:B------:R-:W3:Y:S01]  /*1d9d0*/  LDL.LU R9, [R1+0x60] ;  /* 0x0000600001097983 */ /* 0x000ee20000300800 */
[C---:B------:R-:W-:Y:S02]  /*1d9e0*/  ISETP.GT.AND P4, PT, R0.reuse, 0x29, P2 ;  /* 0x000000290000780c */ /* 0x040fe40001784270 */
[----:B------:R-:W-:-:S02]  /*1d9f0*/  ISETP.GT.AND P1, PT, R0, 0x30, P3 ;  /* 0x000000300000780c */ /* 0x000fc40001f24270 */
[----:B------:R-:W-:Y:S01]  /*1da00*/  F2FP.BF16.F32.PACK_AB R10, RZ, R10 ;  /* 0x0000000aff0a723e */ /* 0x000fe200000010ff */
[-C--:B--2---:R-:W-:Y:S01]  /*1da10*/  FMUL R8, R8, R2.reuse ;  /* 0x0000000208087220 */ /* 0x084fe20000400000 */
[----:B---3--:R-:W-:-:S04]  /*1da20*/  FMUL R9, R9, R2 ;  /* 0x0000000209097220 */ /* 0x008fc80000400000 */
[----:B------:R-:W-:-:S04]  /*1da30*/  F2FP.BF16.F32.PACK_AB R8, RZ, R8 ;  /* 0x00000008ff08723e */ /* 0x000fc800000010ff */
[----:B------:R-:W-:Y:S02]  /*1da40*/  PRMT R12, R8, 0x7610, R12 ;  /* 0x00007610080c7816 */ /* 0x000fe4000000000c */
[----:B------:R-:W-:Y:S02]  /*1da50*/  F2FP.BF16.F32.PACK_AB R8, RZ, R9 ;  /* 0x00000009ff08723e */ /* 0x000fe400000010ff */
[----:B------:R-:W2:Y:S04]  /*1da60*/  LDL.LU R9, [R1+0x64] ;  /* 0x0000640001097983 */ /* 0x000ea80000300800 */
[----:B------:R0:W-:Y:S04]  /*1da70*/  @P5 STG.E.U16 desc[UR36][R4.64+0x52], R11 ;  /* 0x0000520b04005986 */ /* 0x0001e8000c101524 */
[----:B------:R-:W-:Y:S04]  /*1da80*/  @P0 STG.E.U16 desc[UR36][R6.64+0x50], R12 ;  /* 0x0000500c06000986 */ /* 0x000fe8000c101524 */
[----:B------:R1:W-:Y:S01]  /*1da90*/  @P4 STG.E.U16 desc[UR36][R6.64+0x52], R10 ;  /* 0x0000520a06004986 */ /* 0x0003e2000c101524 */
[----:B0-----:R-:W-:-:S03]  /*1daa0*/  PRMT R11, R8, 0x7610, R11 ;  /* 0x00007610080b7816 */ /* 0x001fc6000000000b */
[----:B------:R-:W3:Y:S04]  /*1dab0*/  LDL.LU R8, [R1+0x68] ;  /* 0x0000680001087983 */ /* 0x000ee80000300800 */
[----:B------:R0:W-:Y:S04]  /*1dac0*/  @P1 STG.E.U16 desc[UR36][R4.64+0x60], R11 ;  /* 0x0000600b04001986 */ /* 0x0001e8000c101524 */
[----:B-1----:R-:W4:Y:S01]  /*1dad0*/  LDL.LU R10, [R1+0x6c] ;  /* 0x00006c00010a7983 */ /* 0x002f220000300800 */
[----:B--2---:R-:W-:-:S05]  /*1dae0*/  FMUL R9, R9, R2 ;  /* 0x0000000209097220 */ /* 0x004fca0000400000 */
[----:B------:R-:W-:-:S04]  /*1daf0*/  F2FP.BF16.F32.PACK_AB R9, RZ, R9 ;  /* 0x00000009ff09723e */ /* 0x000fc800000010ff */
[----:B0-----:R-:W-:Y:S02]  /*1db00*/  PRMT R11, R9, 0x7610, R11 ;  /* 0x00007610090b7816 */ /* 0x001fe4000000000b */
[----:B------:R-:W2:Y:S01]  /*1db10*/  LDL.LU R9, [R1+0x70] ;  /* 0x0000700001097983 */ /* 0x000ea20000300800 */
[----:B---3--:R-:W-:-:S05]  /*1db20*/  FMUL R8, R8, R2 ;  /* 0x0000000208087220 */ /* 0x008fca0000400000 */
[----:B------:R-:W-:-:S04]  /*1db30*/  F2FP.BF16.F32.PACK_AB R8, RZ, R8 ;  /* 0x00000008ff08723e */ /* 0x000fc800000010ff */
[----:B------:R-:W-:Y:S01]  /*1db40*/  PRMT R12, R8, 0x7610, R12 ;  /* 0x00007610080c7816 */ /* 0x000fe2000000000c */
[----:B--2---:R-:W-:-:S05]  /*1db50*/  FMUL R9, R9, R2 ;  /* 0x0000000209097220 */ /* 0x004fca0000400000 */
[----:B------:R-:W-:Y:S02]  /*1db60*/  F2FP.BF16.F32.PACK_AB R8, RZ, R9 ;  /* 0x00000009ff08723e */ /* 0x000fe400000010ff */
[----:B------:R-:W2:Y:S01]  /*1db70*/  LDL.LU R9, [R1+0x74] ;  /* 0x0000740001097983 */ /* 0x000ea20000300800 */
[C---:B------:R-:W-:Y:S02]  /*1db80*/  ISETP.GT.AND P0, PT, R0.reuse, 0x31, P3 ;  /* 0x000000310000780c */ /* 0x040fe40001f04270 */
[C---:B------:R-:W-:Y:S02]  /*1db90*/  ISETP.GT.AND P4, PT, R0.reuse, 0x30, P2 ;  /* 0x000000300000780c */ /* 0x040fe40001784270 */
[C---:B------:R-:W-:Y:S02]  /*1dba0*/  ISETP.GT.AND P5, PT, R0.reuse, 0x31, P2 ;  /* 0x000000310000780c */ /* 0x040fe400017a4270 */
[----:B------:R-:W-:Y:S01]  /*1dbb0*/  ISETP.GT.AND P1, PT, R0, 0x38, P3 ;  /* 0x000000380000780c */ /* 0x000fe20001f24270 */
[----:B----4-:R-:W-:-:S05]  /*1dbc0*/  FMUL R10, R10, R2 ;  /* 0x000000020a0a7220 */ /* 0x010fca0000400000 */
[----:B------:R-:W-:Y:S01]  /*1dbd0*/  F2FP.BF16.F32.PACK_AB R10, RZ, R10 ;  /* 0x0000000aff0a723e */ /* 0x000fe200000010ff */
        /* <DEDUP_REMOVED lines=42> */
[----:B------:R-:W-:Y:S01]  /*1de80*/  ISETP.GT.AND P5, PT, R0, 0x41, P2 ;  /* 0x000000410000780c */ /* 0x000fe200017a4270 */
[----:B----4-:R-:W-:Y:S01]  /*1de90*/  FMUL R10, R10, R2 ;  /* 0x000000020a0a7220 */ /* 0x010fe20000400000 */
[----:B------:R-:W-:-:S04]  /*1dea0*/  ISETP.GT.AND P1, PT, R0, 0x48, P3 ;  /* 0x000000480000780c */ /* 0x000fc80001f24270 */
[----:B------:R-:W-:-:S03]  /*1deb0*/  F2FP.BF16.F32.PACK_AB R10, RZ, R10 ;  /* 0x0000000aff0a723e */ /* 0x000fc600000010ff */
[----:B------:R-:W-:Y:S04]  /*1dec0*/  @P0 STG.E.U16 desc[UR36][R4.64+0x82], R11 ;  /* 0x0000820b04000986 */ /* 0x000fe8000c101524 */
[----:B------:R-:W-:Y:S04]  /*1ded0*/  @P4 STG.E.U16 desc[UR36][R6.64+0x80], R12 ;  /* 0x0000800c06004986 */ /* 0x000fe8000c101524 */
[----:B------:R0:W-:Y:S04]  /*1dee0*/  @P5 STG.E.U16 desc[UR36][R6.64+0x82], R10 ;  /* 0x0000820a06005986 */ /* 0x0001e8000c101524 */
[----:B------:R1:W-:Y:S04]  /*1def0*/  @P1 STG.E.U16 desc[UR36][R4.64+0x90], R8 ;  /* 0x0000900804001986 */ /* 0x0003e8000c101524 */
[----:B0-----:R-:W3:Y:S04]  /*1df00*/  LDL.LU R10, [R1+0x98] ;  /* 0x00009800010a7983 */ /* 0x001ee80000300800 */
[----:B-1----:R-:W4:Y:S01]  /*1df10*/  LDL.LU R8, [R1+0x9c] ;  /* 0x00009c0001087983 */ /* 0x002f220000300800 */
[----:B--2---:R-:W-:-:S05]  /*1df20*/  FMUL R9, R9, R2 ;  /* 0x0000000209097220 */ /* 0x004fca0000400000 */
[----:B------:R-:W-:-:S04]  /*1df30*/  F2FP.BF16.F32.PACK_AB R9, RZ, R9 ;  /* 0x00000009ff09723e */ /* 0x000fc800000010ff */
[----:B------:R-:W-:Y:S02]  /*1df40*/  PRMT R11, R9, 0x7610, R11 ;  /* 0x00007610090b7816 */ /* 0x000fe4000000000b */
[----:B------:R-:W2:Y:S01]  /*1df50*/  LDL.LU R9, [R1+0xa0] ;  /* 0x0000a00001097983 */ /* 0x000ea20000300800 */
[C---:B------:R-:W-:Y:S02]  /*1df60*/  ISETP.GT.AND P0, PT, R0.reuse, 0x49, P3 ;  /* 0x000000490000780c */ /* 0x040fe40001f04270 */
[C---:B------:R-:W-:Y:S02]  /*1df70*/  ISETP.GT.AND P4, PT, R0.reuse, 0x48, P2 ;  /* 0x000000480000780c */ /* 0x040fe40001784270 */
[----:B------:R-:W-:Y:S01]  /*1df80*/  ISETP.GT.AND P5, PT, R0, 0x49, P2 ;  /* 0x000000490000780c */ /* 0x000fe200017a4270 */
[-C--:B---3--:R-:W-:Y:S01]  /*1df90*/  FMUL R10, R10, R2.reuse ;  /* 0x000000020a0a7220 */ /* 0x088fe20000400000 */
[----:B----4-:R-:W-:-:S04]  /*1dfa0*/  FMUL R8, R8, R2 ;  /* 0x0000000208087220 */ /* 0x010fc80000400000 */
[----:B------:R-:W-:Y:S02]  /*1dfb0*/  F2FP.BF16.F32.PACK_AB R10, RZ, R10 ;  /* 0x0000000aff0a723e */ /* 0x000fe400000010ff */
[----:B------:R-:W-:Y:S02]  /*1dfc0*/  F2FP.BF16.F32.PACK_AB R8, RZ, R8 ;  /* 0x00000008ff08723e */ /* 0x000fe400000010ff */
[----:B------:R-:W-:Y:S02]  /*1dfd0*/  PRMT R12, R10, 0x7610, R12 ;  /* 0x000076100a0c7816 */ /* 0x000fe4000000000c */
[----:B------:R-:W-:Y:S01]  /*1dfe0*/  PRMT R10, R8, 0x7610, R10 ;  /* 0x00007610080a7816 */ /* 0x000fe2000000000a */
[----:B------:R0:W-:Y:S04]  /*1dff0*/  @P0 STG.E.U16 desc[UR36][R4.64+0x92], R11 ;  /* 0x0000920b04000986 */ /* 0x0001e8000c101524 */
[----:B------:R1:W-:Y:S04]  /*1e000*/  @P4 STG.E.U16 desc[UR36][R6.64+0x90], R12 ;  /* 0x0000900c06004986 */ /* 0x0003e8000c101524 */
[----:B------:R3:W-:Y:S04]  /*1e010*/  @P5 STG.E.U16 desc[UR36][R6.64+0x92], R10 ;  /* 0x0000920a06005986 */ /* 0x0007e8000c101524 */
[----:B0-----:R-:W4:Y:S04]  /*1e020*/  LDL.LU R11, [R1+0xac] ;  /* 0x0000ac00010b7983 */ /* 0x001f280000300800 */
[----:B-1----:R-:W5:Y:S01]  /*1e030*/  LDL.LU R12, [R1+0xb4] ;  /* 0x0000b400010c7983 */ /* 0x002f620000300800 */
[----:B--2---:R-:W-:-:S05]  /*1e040*/  FMUL R9, R9, R2 ;  /* 0x0000000209097220 */ /* 0x004fca0000400000 */
[----:B------:R-:W-:-:S04]  /*1e050*/  F2FP.BF16.F32.PACK_AB R9, RZ, R9 ;  /* 0x00000009ff09723e */ /* 0x000fc800000010ff */
[----:B------:R-:W-:Y:S02]  /*1e060*/  PRMT R8, R9, 0x7610, R8 ;  /* 0x0000761009087816 */ /* 0x000fe40000000008 */
[----:B------:R-:W2:Y:S04]  /*1e070*/  LDL.LU R9, [R1+0xa4] ;  /* 0x0000a40001097983 */ /* 0x000ea80000300800 */
[----:B---3--:R-:W3:Y:S01]  /*1e080*/  LDL.LU R10, [R1+0xa8] ;  /* 0x0000a800010a7983 */ /* 0x008ee20000300800 */
[----:B------:R-:W-:-:S13]  /*1e090*/  ISETP.GT.AND P1, PT, R0, 0x50, P3 ;  /* 0x000000500000780c */ /* 0x000fda0001f24270 */
[----:B------:R0:W-:Y:S01]  /*1e0a0*/  @P1 STG.E.U16 desc[UR36][R4.64+0xa0], R8 ;  /* 0x0000a00804001986 */ /* 0x0001e2000c101524 */
[-C--:B----4-:R-:W-:Y:S01]  /*1e0b0*/  FMUL R11, R11, R2.reuse ;  /* 0x000000020b0b7220 */ /* 0x090fe20000400000 */
[----:B---3--:R-:W-:-:S05]  /*1e0c0*/  FMUL R10, R10, R2 ;  /* 0x000000020a0a7220 */ /* 0x008fca0000400000 */
[----:B0-----:R-:W-:Y:S02]  /*1e0d0*/  F2FP.BF16.F32.PACK_AB R8, RZ, R10 ;  /* 0x0000000aff08723e */ /* 0x001fe400000010ff */
[----:B------:R-:W-:Y:S02]  /*1e0e0*/  F2FP.BF16.F32.PACK_AB R10, RZ, R11 ;  /* 0x0000000bff0a723e */ /* 0x000fe400000010ff */
[----:B------:R-:W3:Y:S01]  /*1e0f0*/  LDL.LU R11, [R1+0xb0] ;  /* 0x0000b000010b7983 */ /* 0x000ee20000300800 */
[C---:B------:R-:W-:Y:S01]  /*1e100*/  ISETP.GT.AND P0, PT, R0.reuse, 0x51, P3 ;  /* 0x000000510000780c */ /* 0x040fe20001f04270 */
[----:B--2---:R-:W-:Y:S01]  /*1e110*/  FMUL R9, R9, R2 ;  /* 0x0000000209097220 */ /* 0x004fe20000400000 */
[----:B------:R-:W-:-:S04]  /*1e120*/  ISETP.GT.AND P4, PT, R0, 0x50, P2 ;  /* 0x000000500000780c */ /* 0x000fc80001784270 */
[----:B------:R-:W-:Y:S02]  /*1e130*/  F2FP.BF16.F32.PACK_AB R9, RZ, R9 ;  /* 0x00000009ff09723e */ /* 0x000fe400000010ff */
[C---:B------:R-:W-:Y:S01]  /*1e140*/  ISETP.GT.AND P5, PT, R0.reuse, 0x51, P2 ;  /* 0x000000510000780c */ /* 0x040fe200017a4270 */
[----:B------:R-:W-:Y:S01]  /*1e150*/  FMUL R13, R13, R2 ;  /* 0x000000020d0d7220 */ /* 0x000fe20000400000 */
[----:B------:R-:W-:-:S03]  /*1e160*/  ISETP.GT.AND P1, PT, R0, 0x58, P3 ;  /* 0x000000580000780c */ /* 0x000fc60001f24270 */
[----:B------:R0:W-:Y:S01]  /*1e170*/  @P0 STG.E.U16 desc[UR36][R4.64+0xa2], R9 ;  /* 0x0000a20904000986 */ /* 0x0001e2000c101524 */
[----:B------:R-:W-:Y:S02]  /*1e180*/  F2FP.BF16.F32.PACK_AB R13, RZ, R13 ;  /* 0x0000000dff0d723e */ /* 0x000fe400000010ff */
[----:B------:R-:W-:Y:S01]  /*1e190*/  ISETP.GT.AND P0, PT, R0, 0x59, P3 ;  /* 0x000000590000780c */ /* 0x000fe20001f04270 */
[----:B------:R1:W-:Y:S01]  /*1e1a0*/  @P4 STG.E.U16 desc[UR36][R6.64+0xa0], R8 ;  /* 0x0000a00806004986 */ /* 0x0003e2000c101524 */
[-C--:B0-----:R-:W-:Y:S01]  /*1e1b0*/  FMUL R9, R227, R2.reuse ;  /* 0x00000002e3097220 */ /* 0x081fe20000400000 */
[----:B-----5:R-:W-:-:S04]  /*1e1c0*/  FMUL R12, R12, R2 ;  /* 0x000000020c0c7220 */ /* 0x020fc80000400000 */
[----:B-1----:R-:W-:Y:S02]  /*1e1d0*/  F2FP.BF16.F32.PACK_AB R8, RZ, R9 ;  /* 0x00000009ff08723e */ /* 0x002fe400000010ff */
[----:B------:R-:W-:Y:S01]  /*1e1e0*/  PRMT R9, R13, 0x7610, R9 ;  /* 0x000076100d097816 */ /* 0x000fe20000000009 */
[----:B------:R0:W-:Y:S01]  /*1e1f0*/  @P5 STG.E.U16 desc[UR36][R6.64+0xa2], R10 ;  /* 0x0000a20a06005986 */ /* 0x0001e2000c101524 */
[----:B------:R-:W-:Y:S01]  /*1e200*/  PRMT R13, R8, 0x7610, R13 ;  /* 0x00007610080d7816 */ /* 0x000fe2000000000d */
[----:B------:R-:W-:Y:S01]  /*1e210*/  FMUL R8, R225, R2 ;  /* 0x00000002e1087220 */ /* 0x000fe20000400000 */
[C---:B------:R-:W-:Y:S02]  /*1e220*/  ISETP.GT.AND P4, PT, R0.reuse, 0x58, P2 ;  /* 0x000000580000780c */ /* 0x040fe40001784270 */
[----:B------:R-:W-:Y:S02]  /*1e230*/  ISETP.GT.AND P5, PT, R0, 0x59, P2 ;  /* 0x000000590000780c */ /* 0x000fe400017a4270 */
[----:B------:R-:W-:-:S02]  /*1e240*/  F2FP.BF16.F32.PACK_AB R12, RZ, R12 ;  /* 0x0000000cff0c723e */ /* 0x000fc400000010ff */
[----:B------:R-:W-:Y:S01]  /*1e250*/  F2FP.BF16.F32.PACK_AB R8, RZ, R8 ;  /* 0x00000008ff08723e */ /* 0x000fe200000010ff */
[----:B0-----:R-:W-:-:S05]  /*1e260*/  FMUL R10, R226, R2 ;  /* 0x00000002e20a7220 */ /* 0x001fca0000400000 */
[----:B------:R-:W-:-:S04]  /*1e270*/  F2FP.BF16.F32.PACK_AB R10, RZ, R10 ;  /* 0x0000000aff0a723e */ /* 0x000fc800000010ff */
[----:B------:R-:W-:Y:S01]  /*1e280*/  PRMT R14, R10, 0x7610, R14 ;  /* 0x000076100a0e7816 */ /* 0x000fe2000000000e */
[----:B------:R-:W-:-:S05]  /*1e290*/  FMUL R10, R224, R2 ;  /* 0x00000002e00a7220 */ /* 0x000fca0000400000 */
[----:B------:R-:W-:Y:S01]  /*1e2a0*/  F2FP.BF16.F32.PACK_AB R10, RZ, R10 ;  /* 0x0000000aff0a723e */ /* 0x000fe200000010ff */
[----:B---3--:R-:W-:-:S05]  /*1e2b0*/  FMUL R11, R11, R2 ;  /* 0x000000020b0b7220 */ /* 0x008fca0000400000 */
[----:B------:R-:W-:-:S05]  /*1e2c0*/  F2FP.BF16.F32.PACK_AB R11, RZ, R11 ;  /* 0x0000000bff0b723e */ /* 0x000fca00000010ff */
[----:B------:R-:W-:Y:S01]  /*1e2d0*/  @P1 STG.E.U16 desc[UR36][R4.64+0xb0], R11 ;  /* 0x0000b00b04001986 */ /* 0x000fe2000c101524 */
[----:B------:R-:W-:-:S03]  /*1e2e0*/  ISETP.GT.AND P1, PT, R0, 0x60, P3 ;  /* 0x000000600000780c */ /* 0x000fc60001f24270 */
[----:B------:R0:W-:Y:S01]  /*1e2f0*/  @P0 STG.E.U16 desc[UR36][R4.64+0xb2], R12 ;  /* 0x0000b20c04000986 */ /* 0x0001e2000c101524 */
[----:B------:R-:W-:-:S03]  /*1e300*/  ISETP.GT.AND P0, PT, R0, 0x61, P3 ;  /* 0x000000610000780c */ /* 0x000fc60001f04270 */
[----:B------:R-:W-:Y:S01]  /*1e310*/  @P4 STG.E.U16 desc[UR36][R6.64+0xb0], R9 ;  /* 0x0000b00906004986 */ /* 0x000fe2000c101524 */
[----:B------:R-:W-:Y:S02]  /*1e320*/  ISETP.GT.AND P4, PT, R0, 0x60, P2 ;  /* 0x000000600000780c */ /* 0x000fe40001784270 */
[----:B0-----:R-:W-:Y:S01]  /*1e330*/  PRMT R12, R8, 0x7610, R12 ;  /* 0x00007610080c7816 */ /* 0x001fe2000000000c */
[----:B------:R-:W-:Y:S01]  /*1e340*/  FMUL R8, R222, R2 ;  /* 0x00000002de087220 */ /* 0x000fe20000400000 */
[----:B------:R0:W-:Y:S01]  /*1e350*/  @P5 STG.E.U16 desc[UR36][R6.64+0xb2], R13 ;  /* 0x0000b20d06005986 */ /* 0x0001e2000c101524 */
[----:B------:R-:W-:-:S03]  /*1e360*/  ISETP.GT.AND P5, PT, R0, 0x61, P2 ;  /* 0x000000610000780c */ /* 0x000fc600017a4270 */
[----:B------:R-:W-:Y:S01]  /*1e370*/  F2FP.BF16.F32.PACK_AB R8, RZ, R8 ;  /* 0x00000008ff08723e */ /* 0x000fe200000010ff */
[----:B------:R1:W-:Y:S01]  /*1e380*/  @P1 STG.E.U16 desc[UR36][R4.64+0xc0], R14 ;  /* 0x0000c00e04001986 */ /* 0x0003e2000c101524 */
[----:B------:R-:W-:Y:S01]  /*1e390*/  FMUL R11, R223, R2 ;  /* 0x00000002df0b7220 */ /* 0x000fe20000400000 */
[----:B------:R-:W-:-:S04]  /*1e3a0*/  ISETP.GT.AND P1, PT, R0, 0x68, P3 ;  /* 0x000000680000780c */ /* 0x000fc80001f24270 */
[----:B------:R-:W-:Y:S02]  /*1e3b0*/  F2FP.BF16.F32.PACK_AB R11, RZ, R11 ;  /* 0x0000000bff0b723e */ /* 0x000fe400000010ff */
[----:B0-----:R-:W-:Y:S02]  /*1e3c0*/  PRMT R13, R10, 0x7610, R13 ;  /* 0x000076100a0d7816 */ /* 0x001fe4000000000d */
[----:B-1----:R-:W-:Y:S01]  /*1e3d0*/  PRMT R14, R8, 0x7610, R14 ;  /* 0x00007610080e7816 */ /* 0x002fe2000000000e */
[----:B------:R-:W-:Y:S01]  /*1e3e0*/  FMUL R8, R221, R2 ;  /* 0x00000002dd087220 */ /* 0x000fe20000400000 */
[----:B------:R-:W-:Y:S04]  /*1e3f0*/  @P0 STG.E.U16 desc[UR36][R4.64+0xc2], R12 ;  /* 0x0000c20c04000986 */ /* 0x000fe8000c101524 */
[----:B------:R-:W-:Y:S01]  /*1e400*/  F2FP.BF16.F32.PACK_AB R8, RZ, R8 ;  /* 0x00000008ff08723e */ /* 0x000fe200000010ff */
[----:B------:R-:W-:Y:S04]  /*1e410*/  @P4 STG.E.U16 desc[UR36][R6.64+0xc0], R13 ;  /* 0x0000c00d06004986 */ /* 0x000fe8000c101524 */
[----:B------:R0:W-:Y:S01]  /*1e420*/  @P5 STG.E.U16 desc[UR36][R6.64+0xc2], R11 ;  /* 0x0000c20b06005986 */ /* 0x0001e2000c101524 */
[----:B------:R-:W-:-:S02]  /*1e430*/  ISETP.GT.AND P0, PT, R0, 0x69, P3 ;  /* 0x000000690000780c */ /* 0x000fc40001f04270 */
[----:B0-----:R-:W-:Y:S01]  /*1e440*/  PRMT R11, R8, 0x7610, R11 ;  /* 0x00007610080b7816 */ /* 0x001fe2000000000b */
[----:B------:R-:W-:Y:S01]  /*1e450*/  FMUL R8, R218, R2 ;  /* 0x00000002da087220 */ /* 0x000fe20000400000 */
[----:B------:R0:W-:Y:S04]  /*1e460*/  @P1 STG.E.U16 desc[UR36][R4.64+0xd0], R14 ;  /* 0x0000d00e04001986 */ /* 0x0001e8000c101524 */
[----:B------:R-:W-:Y:S01]  /*1e470*/  F2FP.BF16.F32.PACK_AB R8, RZ, R8 ;  /* 0x00000008ff08723e */ /* 0x000fe200000010ff */
[-C--:B------:R-:W-:Y:S01]  /*1e480*/  FMUL R9, R220, R2.reuse ;  /* 0x00000002dc097220 */ /* 0x080fe20000400000 */
[-C--:B------:R-:W-:Y:S01]  /*1e490*/  FMUL R10, R219, R2.reuse ;  /* 0x00000002db0a7220 */ /* 0x080fe20000400000 */
[----:B------:R-:W-:Y:S02]  /*1e4a0*/  ISETP.GT.AND P4, PT, R0, 0x68, P2 ;  /* 0x000000680000780c */ /* 0x000fe40001784270 */
[----:B0-----:R-:W-:Y:S01]  /*1e4b0*/  PRMT R14, R8, 0x7610, R14 ;  /* 0x00007610080e7816 */ /* 0x001fe2000000000e */
[----:B------:R-:W-:Y:S01]  /*1e4c0*/  FMUL R8, R217, R2 ;  /* 0x00000002d9087220 */ /* 0x000fe20000400000 */
[----:B------:R-:W-:-:S02]  /*1e4d0*/  ISETP.GT.AND P5, PT, R0, 0x69, P2 ;  /* 0x000000690000780c */ /* 0x000fc400017a4270 */
[----:B------:R-:W-:Y:S02]  /*1e4e0*/  ISETP.GT.AND P1, PT, R0, 0x70, P3 ;  /* 0x000000700000780c */ /* 0x000fe40001f24270 */
[----:B------:R-:W-:Y:S01]  /*1e4f0*/  F2FP.BF16.F32.PACK_AB R8, RZ, R8 ;  /* 0x00000008ff08723e */ /* 0x000fe200000010ff */
[----:B------:R0:W-:Y:S01]  /*1e500*/  @P0 STG.E.U16 desc[UR36][R4.64+0xd2], R11 ;  /* 0x0000d20b04000986 */ /* 0x0001e2000c101524 */
[----:B------:R-:W-:Y:S02]  /*1e510*/  F2FP.BF16.F32.PACK_AB R9, RZ, R9 ;  /* 0x00000009ff09723e */ /* 0x000fe400000010ff */
[----:B------:R-:W-:Y:S02]  /*1e520*/  F2FP.BF16.F32.PACK_AB R10, RZ, R10 ;  /* 0x0000000aff0a723e */ /* 0x000fe400000010ff */
[----:B------:R-:W-:Y:S02]  /*1e530*/  PRMT R12, R9, 0x7610, R12 ;  /* 0x00007610090c7816 */ /* 0x000fe4000000000c */
[----:B------:R-:W-:-:S02]  /*1e540*/  PRMT R13, R10, 0x7610, R13 ;  /* 0x000076100a0d7816 */ /* 0x000fc4000000000d */
[----:B0-----:R-:W-:Y:S01]  /*1e550*/  PRMT R11, R8, 0x7610, R11 ;  /* 0x00007610080b7816 */ /* 0x001fe2000000000b */
[----:B------:R-:W-:Y:S01]  /*1e560*/  FMUL R8, R214, R2 ;  /* 0x00000002d6087220 */ /* 0x000fe20000400000 */
[----:B------:R-:W-:Y:S01]  /*1e570*/  ISETP.GT.AND P0, PT, R0, 0x71, P3 ;  /* 0x000000710000780c */ /* 0x000fe20001f04270 */
[----:B------:R-:W-:Y:S03]  /*1e580*/  @P4 STG.E.U16 desc[UR36][R6.64+0xd0], R12 ;  /* 0x0000d00c06004986 */ /* 0x000fe6000c101524 */
[----:B------:R-:W-:Y:S01]  /*1e590*/  F2FP.BF16.F32.PACK_AB R8, RZ, R8 ;  /* 0x00000008ff08723e */ /* 0x000fe200000010ff */
[----:B------:R-:W-:Y:S04]  /*1e5a0*/  @P5 STG.E.U16 desc[UR36][R6.64+0xd2], R13 ;  /* 0x0000d20d06005986 */ /* 0x000fe8000c101524 */
[----:B------:R0:W-:Y:S01]  /*1e5b0*/  @P1 STG.E.U16 desc[UR36][R4.64+0xe0], R14 ;  /* 0x0000e00e04001986 */ /* 0x0001e2000c101524 */
[-C--:B------:R-:W-:Y:S01]  /*1e5c0*/  FMUL R9, R216, R2.reuse ;  /* 0x00000002d8097220 */ /* 0x080fe20000400000 */
[----:B------:R-:W-:Y:S01]  /*1e5d0*/  FMUL R10, R215, R2 ;  /* 0x00000002d70a7220 */ /* 0x000fe20000400000 */
[----:B------:R-:W-:-:S02]  /*1e5e0*/  ISETP.GT.AND P4, PT, R0, 0x70, P2 ;  /* 0x000000700000780c */ /* 0x000fc40001784270 */
[----:B------:R-:W-:Y:S02]  /*1e5f0*/  ISETP.GT.AND P5, PT, R0, 0x71, P2 ;  /* 0x000000710000780c */ /* 0x000fe400017a4270 */
[----:B0-----:R-:W-:Y:S01]  /*1e600*/  PRMT R14, R8, 0x7610, R14 ;  /* 0x00007610080e7816 */ /* 0x001fe2000000000e */
[----:B------:R-:W-:Y:S01]  /*1e610*/  FMUL R8, R213, R2 ;  /* 0x00000002d5087220 */ /* 0x000fe20000400000 */
[----:B------:R-:W-:Y:S01]  /*1e620*/  ISETP.GT.AND P1, PT, R0, 0x78, P3 ;  /* 0x000000780000780c */ /* 0x000fe20001f24270 */
[----:B------:R0:W-:Y:S01]  /*1e630*/  @P0 STG.E.U16 desc[UR36][R4.64+0xe2], R11 ;  /* 0x0000e20b04000986 */ /* 0x0001e2000c101524 */
[----:B------:R-:W-:Y:S02]  /*1e640*/  F2FP.BF16.F32.PACK_AB R9, RZ, R9 ;  /* 0x00000009ff09723e */ /* 0x000fe400000010ff */
[----:B------:R-:W-:Y:S02]  /*1e650*/  F2FP.BF16.F32.PACK_AB R8, RZ, R8 ;  /* 0x00000008ff08723e */ /* 0x000fe400000010ff */
[----:B------:R-:W-:-:S02]  /*1e660*/  F2FP.BF16.F32.PACK_AB R10, RZ, R10 ;  /* 0x0000000aff0a723e */ /* 0x000fc400000010ff */
[----:B------:R-:W-:Y:S02]  /*1e670*/  PRMT R12, R9, 0x7610, R12 ;  /* 0x00007610090c7816 */ /* 0x000fe4000000000c */
[----:B------:R-:W-:Y:S02]  /*1e680*/  PRMT R13, R10, 0x7610, R13 ;  /* 0x000076100a0d7816 */ /* 0x000fe4000000000d */
        /* <DEDUP_REMOVED lines=245> */
[----:B------:R-:W-:Y:S01]  /*1f5e0*/  @P5 STG.E.U16 desc[UR36][R6.64+0x1a2], R13 ;  /* 0x0001a20d06005986 */ /* 0x000fe2000c101524 */
[-C--:B------:R-:W-:Y:S01]  /*1f5f0*/  FMUL R9, R164, R2.reuse ;  /* 0x00000002a4097220 */ /* 0x080fe20000400000 */
[----:B------:R-:W-:Y:S01]  /*1f600*/  FMUL R10, R161, R2 ;  /* 0x00000002a10a7220 */ /* 0x000fe20000400000 */
[C---:B------:R-:W-:Y:S01]  /*1f610*/  ISETP.GT.AND P4, PT, R0.reuse, 0xd8, P2 ;  /* 0x000000d80000780c */ /* 0x040fe20001784270 */
[----:B------:R0:W-:Y:S01]  /*1f620*/  @P1 STG.E.U16 desc[UR36][R4.64+0x1b0], R14 ;  /* 0x0001b00e04001986 */ /* 0x0001e2000c101524 */
[----:B------:R-:W-:-:S02]  /*1f630*/  ISETP.GT.AND P5, PT, R0, 0xd9, P2 ;  /* 0x000000d90000780c */ /* 0x000fc400017a4270 */
[----:B------:R-:W-:Y:S02]  /*1f640*/  ISETP.GT.AND P1, PT, R0, 0xe0, P3 ;  /* 0x000000e00000780c */ /* 0x000fe40001f24270 */
[----:B------:R-:W-:Y:S02]  /*1f650*/  F2FP.BF16.F32.PACK_AB R9, RZ, R9 ;  /* 0x00000009ff09723e */ /* 0x000fe400000010ff */
[----:B------:R-:W-:Y:S02]  /*1f660*/  F2FP.BF16.F32.PACK_AB R10, RZ, R10 ;  /* 0x0000000aff0a723e */ /* 0x000fe400000010ff */
[----:B0-----:R-:W-:Y:S01]  /*1f670*/  PRMT R14, R8, 0x7610, R14 ;  /* 0x00007610080e7816 */ /* 0x001fe2000000000e */
[----:B------:R-:W-:Y:S01]  /*1f680*/  FMUL R8, R159, R2 ;  /* 0x000000029f087220 */ /* 0x000fe20000400000 */
[----:B------:R-:W-:Y:S01]  /*1f690*/  PRMT R12, R9, 0x7610, R12 ;  /* 0x00007610090c7816 */ /* 0x000fe2000000000c */
[----:B------:R0:W-:Y:S03]  /*1f6a0*/  @P0 STG.E.U16 desc[UR36][R4.64+0x1b2], R11 ;  /* 0x0001b20b04000986 */ /* 0x0001e6000c101524 */
[----:B------:R-:W-:-:S02]  /*1f6b0*/  F2FP.BF16.F32.PACK_AB R8, RZ, R8 ;  /* 0x00000008ff08723e */ /* 0x000fc400000010ff */
[----:B------:R-:W-:Y:S01]  /*1f6c0*/  PRMT R13, R10, 0x7610, R13 ;  /* 0x000076100a0d7816 */ /* 0x000fe2000000000d */
[----:B------:R-:W-:Y:S01]  /*1f6d0*/  @P4 STG.E.U16 desc[UR36][R6.64+0x1b0], R12 ;  /* 0x0001b00c06004986 */ /* 0x000fe2000c101524 */
[-C--:B------:R-:W-:Y:S01]  /*1f6e0*/  FMUL R9, R158, R2.reuse ;  /* 0x000000029e097220 */ /* 0x080fe20000400000 */
[----:B------:R-:W-:Y:S02]  /*1f6f0*/  ISETP.GT.AND P0, PT, R0, 0xe1, P3 ;  /* 0x000000e10000780c */ /* 0x000fe40001f04270 */
[----:B0-----:R-:W-:Y:S01]  /*1f700*/  PRMT R11, R8, 0x7610, R11 ;  /* 0x00007610080b7816 */ /* 0x001fe2000000000b */
[-C--:B------:R-:W-:Y:S01]  /*1f710*/  FMUL R8, R156, R2.reuse ;  /* 0x000000029c087220 */ /* 0x080fe20000400000 */
[----:B------:R-:W-:Y:S01]  /*1f720*/  @P5 STG.E.U16 desc[UR36][R6.64+0x1b2], R13 ;  /* 0x0001b20d06005986 */ /* 0x000fe2000c101524 */
[----:B------:R-:W-:Y:S01]  /*1f730*/  FMUL R10, R157, R2 ;  /* 0x000000029d0a7220 */ /* 0x000fe20000400000 */
[C---:B------:R-:W-:Y:S02]  /*1f740*/  ISETP.GT.AND P4, PT, R0.reuse, 0xe0, P2 ;  /* 0x000000e00000780c */ /* 0x040fe40001784270 */
[----:B------:R0:W-:Y:S01]  /*1f750*/  @P1 STG.E.U16 desc[UR36][R4.64+0x1c0], R14 ;  /* 0x0001c00e04001986 */ /* 0x0001e2000c101524 */
[----:B------:R-:W-:-:S02]  /*1f760*/  ISETP.GT.AND P5, PT, R0, 0xe1, P2 ;  /* 0x000000e10000780c */ /* 0x000fc400017a4270 */
[----:B------:R-:W-:Y:S02]  /*1f770*/  ISETP.GT.AND P1, PT, R0, 0xe8, P3 ;  /* 0x000000e80000780c */ /* 0x000fe40001f24270 */
[----:B------:R-:W-:Y:S02]  /*1f780*/  F2FP.BF16.F32.PACK_AB R8, RZ, R8 ;  /* 0x00000008ff08723e */ /* 0x000fe400000010ff */
[----:B------:R-:W-:Y:S02]  /*1f790*/  F2FP.BF16.F32.PACK_AB R9, RZ, R9 ;  /* 0x00000009ff09723e */ /* 0x000fe400000010ff */
[----:B------:R-:W-:Y:S02]  /*1f7a0*/  F2FP.BF16.F32.PACK_AB R10, RZ, R10 ;  /* 0x0000000aff0a723e */ /* 0x000fe400000010ff */
[----:B0-----:R-:W-:Y:S01]  /*1f7b0*/  PRMT R14, R8, 0x7610, R14 ;  /* 0x00007610080e7816 */ /* 0x001fe2000000000e */
[----:B------:R-:W-:Y:S01]  /*1f7c0*/  FMUL R8, R155, R2 ;  /* 0x000000029b087220 */ /* 0x000fe20000400000 */
[----:B------:R-:W-:-:S02]  /*1f7d0*/  PRMT R12, R9, 0x7610, R12 ;  /* 0x00007610090c7816 */ /* 0x000fc4000000000c */
[----:B------:R-:W-:Y:S01]  /*1f7e0*/  PRMT R13, R10, 0x7610, R13 ;  /* 0x000076100a0d7816 */ /* 0x000fe2000000000d */
[----:B------:R0:W-:Y:S01]  /*1f7f0*/  @P0 STG.E.U16 desc[UR36][R4.64+0x1c2], R11 ;  /* 0x0001c20b04000986 */ /* 0x0001e2000c101524 */
[----:B------:R-:W-:Y:S01]  /*1f800*/  F2FP.BF16.F32.PACK_AB R8, RZ, R8 ;  /* 0x00000008ff08723e */ /* 0x000fe200000010ff */
[----:B------:R-:W-:Y:S02]  /*1f810*/  FMUL R9, R154, R2 ;  /* 0x000000029a097220 */ /* 0x000fe40000400000 */
[----:B------:R1:W-:Y:S01]  /*1f820*/  @P4 STG.E.U16 desc[UR36][R6.64+0x1c0], R12 ;  /* 0x0001c00c06004986 */ /* 0x0003e2000c101524 */
[----:B------:R-:W-:-:S03]  /*1f830*/  ISETP.GT.AND P0, PT, R0, 0xe9, P3 ;  /* 0x000000e90000780c */ /* 0x000fc60001f04270 */
[----:B------:R2:W-:Y:S01]  /*1f840*/  @P5 STG.E.U16 desc[UR36][R6.64+0x1c2], R13 ;  /* 0x0001c20d06005986 */ /* 0x0005e2000c101524 */
[----:B------:R-:W-:-:S03]  /*1f850*/  ISETP.GT.AND P4, PT, R0, 0xe9, P2 ;  /* 0x000000e90000780c */ /* 0x000fc60001784270 */
[----:B------:R-:W-:Y:S01]  /*1f860*/  @P1 STG.E.U16 desc[UR36][R4.64+0x1d0], R14 ;  /* 0x0001d00e04001986 */ /* 0x000fe2000c101524 */
[----:B------:R-:W-:Y:S02]  /*1f870*/  ISETP.GT.AND P1, PT, R0, 0xe8, P2 ;  /* 0x000000e80000780c */ /* 0x000fe40001724270 */
[----:B0-----:R-:W-:Y:S01]  /*1f880*/  PRMT R11, R8, 0x7610, R11 ;  /* 0x00007610080b7816 */ /* 0x001fe2000000000b */
[-C--:B------:R-:W-:Y:S01]  /*1f890*/  FMUL R8, R152, R2.reuse ;  /* 0x0000000298087220 */ /* 0x080fe20000400000 */
[----:B------:R-:W-:Y:S01]  /*1f8a0*/  ISETP.GT.AND P5, PT, R0, 0xf0, P3 ;  /* 0x000000f00000780c */ /* 0x000fe20001fa4270 */
[----:B------:R-:W-:Y:S01]  /*1f8b0*/  FMUL R10, R153, R2 ;  /* 0x00000002990a7220 */ /* 0x000fe20000400000 */
[----:B------:R-:W-:Y:S02]  /*1f8c0*/  F2FP.BF16.F32.PACK_AB R9, RZ, R9 ;  /* 0x00000009ff09723e */ /* 0x000fe400000010ff */
[----:B------:R-:W-:Y:S02]  /*1f8d0*/  F2FP.BF16.F32.PACK_AB R8, RZ, R8 ;  /* 0x00000008ff08723e */ /* 0x000fe400000010ff */
[----:B-1----:R-:W-:-:S02]  /*1f8e0*/  PRMT R12, R9, 0x7610, R12 ;  /* 0x00007610090c7816 */ /* 0x002fc4000000000c */
[----:B------:R-:W-:Y:S02]  /*1f8f0*/  F2FP.BF16.F32.PACK_AB R10, RZ, R10 ;  /* 0x0000000aff0a723e */ /* 0x000fe400000010ff */
[----:B--2---:R-:W-:Y:S01]  /*1f900*/  PRMT R13, R8, 0x7610, R13 ;  /* 0x00007610080d7816 */ /* 0x004fe2000000000d */
[----:B------:R-:W-:Y:S01]  /*1f910*/  @P0 STG.E.U16 desc[UR36][R4.64+0x1d2], R11 ;  /* 0x0001d20b04000986 */ /* 0x000fe2000c101524 */
[----:B------:R-:W-:-:S03]  /*1f920*/  FMUL R8, R23, R2 ;  /* 0x0000000217087220 */ /* 0x000fc60000400000 */
[----:B------:R0:W-:Y:S01]  /*1f930*/  @P1 STG.E.U16 desc[UR36][R6.64+0x1d0], R12 ;  /* 0x0001d00c06001986 */ /* 0x0001e2000c101524 */
[----:B------:R-:W-:-:S03]  /*1f940*/  FMUL R9, R22, R2 ;  /* 0x0000000216097220 */ /* 0x000fc60000400000 */
[----:B------:R-:W-:Y:S01]  /*1f950*/  @P4 STG.E.U16 desc[UR36][R6.64+0x1d2], R10 ;  /* 0x0001d20a06004986 */ /* 0x000fe2000c101524 */
[----:B------:R-:W-:-:S03]  /*1f960*/  ISETP.GT.AND P4, PT, R0, 0xf0, P2 ;  /* 0x000000f00000780c */ /* 0x000fc60001784270 */
[----:B------:R1:W-:Y:S01]  /*1f970*/  @P5 STG.E.U16 desc[UR36][R4.64+0x1e0], R13 ;  /* 0x0001e00d04005986 */ /* 0x0003e2000c101524 */
[----:B------:R-:W-:Y:S02]  /*1f980*/  ISETP.GT.AND P5, PT, R0, 0xf1, P3 ;  /* 0x000000f10000780c */ /* 0x000fe40001fa4270 */
[C---:B------:R-:W-:Y:S02]  /*1f990*/  ISETP.GT.AND P1, PT, R3.reuse, 0x80, PT ;  /* 0x000000800300780c */ /* 0x040fe40003f24270 */
[----:B------:R-:W-:Y:S02]  /*1f9a0*/  ISETP.GT.AND P0, PT, R3, 0x88, PT ;  /* 0x000000880300780c */ /* 0x000fe40003f04270 */
[----:B------:R-:W-:Y:S02]  /*1f9b0*/  F2FP.BF16.F32.PACK_AB R8, RZ, R8 ;  /* 0x00000008ff08723e */ /* 0x000fe400000010ff */
[----:B------:R-:W-:Y:S02]  /*1f9c0*/  F2FP.BF16.F32.PACK_AB R3, RZ, R9 ;  /* 0x00000009ff03723e */ /* 0x000fe400000010ff */
[----:B0-----:R-:W-:-:S02]  /*1f9d0*/  PRMT R12, R8, 0x7610, R12 ;  /* 0x00007610080c7816 */ /* 0x001fc4000000000c */
[----:B-1----:R-:W-:-:S03]  /*1f9e0*/  PRMT R13, R3, 0x7610, R13 ;  /* 0x00007610030d7816 */ /* 0x002fc6000000000d */
[----:B------:R0:W-:Y:S01]  /*1f9f0*/  @P5 STG.E.U16 desc[UR36][R4.64+0x1e2], R12 ;  /* 0x0001e20c04005986 */ /* 0x0001e2000c101524 */
[-C--:B------:R-:W-:Y:S01]  /*1fa00*/  FMUL R9, R19, R2.reuse ;  /* 0x0000000213097220 */ /* 0x080fe20000400000 */
[C---:B------:R-:W-:Y:S02]  /*1fa10*/  ISETP.GT.AND P5, PT, R0.reuse, 0xf8, P3 ;  /* 0x000000f80000780c */ /* 0x040fe40001fa4270 */
[----:B------:R1:W-:Y:S01]  /*1fa20*/  @P4 STG.E.U16 desc[UR36][R6.64+0x1e0], R13 ;  /* 0x0001e00d06004986 */ /* 0x0003e2000c101524 */
[C---:B------:R-:W-:Y:S01]  /*1fa30*/  ISETP.GT.AND P4, PT, R0.reuse, 0xf1, P2 ;  /* 0x000000f10000780c */ /* 0x040fe20001784270 */
[-C--:B------:R-:W-:Y:S01]  /*1fa40*/  FMUL R11, R21, R2.reuse ;  /* 0x00000002150b7220 */ /* 0x080fe20000400000 */
[----:B------:R-:W-:Y:S01]  /*1fa50*/  ISETP.GT.AND P3, PT, R0, 0xf9, P3 ;  /* 0x000000f90000780c */ /* 0x000fe20001f64270 */
[-C--:B------:R-:W-:Y:S01]  /*1fa60*/  FMUL R10, R20, R2.reuse ;  /* 0x00000002140a7220 */ /* 0x080fe20000400000 */
[----:B------:R-:W-:Y:S01]  /*1fa70*/  USHF.L.U32 UR9, UR4, 0x8, URZ ;  /* 0x0000000804097899 */ /* 0x000fe2000800063f */
[----:B------:R-:W-:Y:S01]  /*1fa80*/  FMUL R8, R18, R2 ;  /* 0x0000000212087220 */ /* 0x000fe20000400000 */
[----:B------:R-:W-:Y:S01]  /*1fa90*/  F2FP.BF16.F32.PACK_AB R9, RZ, R9 ;  /* 0x00000009ff09723e */ /* 0x000fe200000010ff */
[----:B------:R-:W-:Y:S01]  /*1faa0*/  USHF.L.U64.HI UR8, UR4, 0x8, UR5 ;  /* 0x0000000804087899 */ /* 0x000fe20008010205 */
[----:B------:R-:W-:-:S02]  /*1fab0*/  F2FP.BF16.F32.PACK_AB R11, RZ, R11 ;  /* 0x0000000bff0b723e */ /* 0x000fc400000010ff */
[----:B------:R-:W-:Y:S02]  /*1fac0*/  F2FP.BF16.F32.PACK_AB R10, RZ, R10 ;  /* 0x0000000aff0a723e */ /* 0x000fe400000010ff */
[----:B0-----:R-:W-:Y:S01]  /*1fad0*/  PRMT R12, R9, 0x7610, R12 ;  /* 0x00007610090c7816 */ /* 0x001fe2000000000c */
[----:B------:R-:W-:Y:S01]  /*1fae0*/  IMAD.U32 R9, RZ, RZ, UR9 ;  /* 0x00000009ff097e24 */ /* 0x000fe2000f8e00ff */
[----:B------:R-:W-:Y:S01]  /*1faf0*/  F2FP.BF16.F32.PACK_AB R8, RZ, R8 ;  /* 0x00000008ff08723e */ /* 0x000fe200000010ff */
[----:B------:R0:W-:Y:S03]  /*1fb00*/  @P4 STG.E.U16 desc[UR36][R6.64+0x1e2], R11 ;  /* 0x0001e20b06004986 */ /* 0x0001e6000c101524 */
[----:B-1----:R-:W-:Y:S01]  /*1fb10*/  PRMT R13, R8, 0x7610, R13 ;  /* 0x00007610080d7816 */ /* 0x002fe2000000000d */
[----:B------:R-:W-:Y:S04]  /*1fb20*/  @P5 STG.E.U16 desc[UR36][R4.64+0x1f0], R10 ;  /* 0x0001f00a04005986 */ /* 0x000fe8000c101524 */
[----:B------:R1:W-:Y:S01]  /*1fb30*/  @P3 STG.E.U16 desc[UR36][R4.64+0x1f2], R12 ;  /* 0x0001f20c04003986 */ /* 0x0003e2000c101524 */
[----:B------:R-:W-:Y:S01]  /*1fb40*/  IADD3 R8, P3, P5, R4, UR7, R9 ;  /* 0x0000000704087c10 */ /* 0x000fe2000fd7e009 */
[----:B0-----:R-:W-:Y:S01]  /*1fb50*/  IMAD.U32 R11, RZ, RZ, UR8 ;  /* 0x00000008ff0b7e24 */ /* 0x001fe2000f8e00ff */
[----:B------:R-:W-:-:S02]  /*1fb60*/  ISETP.GT.AND P4, PT, R0, 0xf8, P2 ;  /* 0x000000f80000780c */ /* 0x000fc40001784270 */
[C---:B------:R-:W-:Y:S02]  /*1fb70*/  ISETP.GT.AND P2, PT, R0.reuse, 0xf9, P2 ;  /* 0x000000f90000780c */ /* 0x040fe40001744270 */
[----:B------:R-:W-:Y:S02]  /*1fb80*/  IADD3.X R9, R5, UR6, R11, P3, P5 ;  /* 0x0000000605097c10 */ /* 0x000fe40009fea40b */
[----:B------:R-:W-:Y:S01]  /*1fb90*/  ISETP.GT.AND P3, PT, R0, 0x1, P1 ;  /* 0x000000010000780c */ /* 0x000fe20000f64270 */
[-C--:B------:R-:W-:Y:S01]  /*1fba0*/  FMUL R3, R15, R2.reuse ;  /* 0x000000020f037220 */ /* 0x080fe20000400000 */
[----:B------:R-:W-:Y:S01]  /*1fbb0*/  FMUL R25, R25, R2 ;  /* 0x0000000219197220 */ /* 0x000fe20000400000 */
[----:B-1----:R-:W-:-:S03]  /*1fbc0*/  IADD3 R4, P5, R4, UR9, RZ ;  /* 0x0000000904047c10 */ /* 0x002fc6000ffbe0ff */
[----:B------:R-:W-:Y:S02]  /*1fbd0*/  F2FP.BF16.F32.PACK_AB R3, RZ, R3 ;  /* 0x00000003ff03723e */ /* 0x000fe400000010ff */
[----:B------:R-:W-:Y:S02]  /*1fbe0*/  F2FP.BF16.F32.PACK_AB R25, RZ, R25 ;  /* 0x00000019ff19723e */ /* 0x000fe400000010ff */
[----:B------:R-:W-:Y:S01]  /*1fbf0*/  IADD3.X R5, R5, UR8, RZ, P5, !PT ;  /* 0x0000000805057c10 */ /* 0x000fe2000affe4ff */
[----:B------:R-:W-:Y:S01]  /*1fc00*/  @P4 STG.E.U16 desc[UR36][R6.64+0x1f0], R13 ;  /* 0x0001f00d06004986 */ /* 0x000fe2000c101524 */
[----:B------:R-:W-:-:S03]  /*1fc10*/  ISETP.GT.AND P4, PT, R0, RZ, P1 ;  /* 0x000000ff0000720c */ /* 0x000fc60000f84270 */
[----:B------:R0:W-:Y:S01]  /*1fc20*/  @P2 STG.E.U16 desc[UR36][R6.64+0x1f2], R3 ;  /* 0x0001f20306002986 */ /* 0x0001e2000c101524 */
[----:B------:R-:W-:-:S03]  /*1fc30*/  ISETP.GT.AND P2, PT, R0, RZ, P0 ;  /* 0x000000ff0000720c */ /* 0x000fc60000744270 */
[----:B------:R-:W-:Y:S01]  /*1fc40*/  @P3 STG.E.U16 desc[UR36][R4.64+0x2], R25 ;  /* 0x0000021904003986 */ /* 0x000fe2000c101524 */
[----:B------:R-:W-:Y:S01]  /*1fc50*/  IADD3 R10, P3, R4, UR7, RZ ;  /* 0x00000007040a7c10 */ /* 0x000fe2000ff7e0ff */
[-C--:B------:R-:W-:Y:S01]  /*1fc60*/  FMUL R24, R24, R2.reuse ;  /* 0x0000000218187220 */ /* 0x080fe20000400000 */
[-C--:B------:R-:W-:Y:S01]  /*1fc70*/  FMUL R26, R26, R2.reuse ;  /* 0x000000021a1a7220 */ /* 0x080fe20000400000 */
[C---:B------:R-:W-:Y:S02]  /*1fc80*/  ISETP.GT.AND P5, PT, R0.reuse, 0x1, P0 ;  /* 0x000000010000780c */ /* 0x040fe400007a4270 */
[----:B------:R-:W-:Y:S02]  /*1fc90*/  IADD3.X R11, R5, UR6, RZ, P3, !PT ;  /* 0x00000006050b7c10 */ /* 0x000fe40009ffe4ff */
[----:B------:R-:W-:Y:S01]  /*1fca0*/  ISETP.GT.AND P3, PT, R0, 0x9, P1 ;  /* 0x000000090000780c */ /* 0x000fe20000f64270 */
[-C--:B------:R-:W-:Y:S01]  /*1fcb0*/  FMUL R27, R27, R2.reuse ;  /* 0x000000021b1b7220 */ /* 0x080fe20000400000 */
[----:B------:R-:W-:Y:S01]  /*1fcc0*/  FMUL R29, R29, R2 ;  /* 0x000000021d1d7220 */ /* 0x000fe20000400000 */
[----:B------:R-:W-:-:S02]  /*1fcd0*/  F2FP.BF16.F32.PACK_AB R24, RZ, R24 ;  /* 0x00000018ff18723e */ /* 0x000fc400000010ff */
[----:B------:R-:W-:Y:S02]  /*1fce0*/  F2FP.BF16.F32.PACK_AB R26, RZ, R26 ;  /* 0x0000001aff1a723e */ /* 0x000fe400000010ff */
[----:B------:R-:W-:Y:S01]  /*1fcf0*/  F2FP.BF16.F32.PACK_AB R27, RZ, R27 ;  /* 0x0000001bff1b723e */ /* 0x000fe200000010ff */
[----:B------:R-:W-:Y:S01]  /*1fd00*/  @P4 STG.E.U16 desc[UR36][R4.64], R24 ;  /* 0x0000001804004986 */ /* 0x000fe2000c101524 */
[----:B------:R-:W-:Y:S02]  /*1fd10*/  F2FP.BF16.F32.PACK_AB R29, RZ, R29 ;  /* 0x0000001dff1d723e */ /* 0x000fe400000010ff */
[C---:B------:R-:W-:Y:S01]  /*1fd20*/  ISETP.GT.AND P4, PT, R0.reuse, 0x8, P1 ;  /* 0x000000080000780c */ /* 0x040fe20000f84270 */
[----:B------:R-:W-:Y:S01]  /*1fd30*/  @P2 STG.E.U16 desc[UR36][R10.64], R26 ;  /* 0x0000001a0a002986 */ /* 0x000fe2000c101524 */
[----:B------:R-:W-:Y:S01]  /*1fd40*/  ISETP.GT.AND P2, PT, R0, 0x8, P0 ;  /* 0x000000080000780c */ /* 0x000fe20000744270 */
[-C--:B------:R-:W-:Y:S01]  /*1fd50*/  FMUL R28, R28, R2.reuse ;  /* 0x000000021c1c7220 */ /* 0x080fe20000400000 */
[----:B------:R-:W-:Y:S01]  /*1fd60*/  FMUL R30, R30, R2 ;  /* 0x000000021e1e7220 */ /* 0x000fe20000400000 */
[----:B------:R-:W-:Y:S01]  /*1fd70*/  @P5 STG.E.U16 desc[UR36][R10.64+0x2], R27 ;  /* 0x0000021b0a005986 */ /* 0x000fe2000c101524 */
[----:B------:R-:W-:-:S03]  /*1fd80*/  ISETP.GT.AND P5, PT, R0, 0x9, P0 ;  /* 0x000000090000780c */ /* 0x000fc600007a4270 */
[----:B------:R-:W-:Y:S01]  /*1fd90*/  @P3 STG.E.U16 desc[UR36][R4.64+0x12], R29 ;  /* 0x0000121d04003986 */ /* 0x000fe2000c101524 */
[----:B0-----:R-:W-:Y:S02]  /*1fda0*/  IADD3 R6, P3, R4, UR7, RZ ;  /* 0x0000000704067c10 */ /* 0x001fe4000ff7e0ff */
[----:B------:R-:W-:Y:S01]  /*1fdb0*/  F2FP.BF16.F32.PACK_AB R28, RZ, R28 ;  /* 0x0000001cff1c723e */ /* 0x000fe200000010ff */
[----:B------:R-:W-:Y:S01]  /*1fdc0*/  FMUL R31, R31, R2 ;  /* 0x000000021f1f7220 */ /* 0x000fe20000400000 */
[----:B------:R-:W-:Y:S02]  /*1fdd0*/  F2FP.BF16.F32.PACK_AB R30, RZ, R30 ;  /* 0x0000001eff1e723e */ /* 0x000fe400000010ff */
[----:B------:R-:W-:Y:S01]  /*1fde0*/  IADD3.X R7, R5, UR6, RZ, P3, !PT ;  /* 0x0000000605077c10 */ /* 0x000fe20009ffe4ff */
[----:B------:R-:W-:Y:S01]  /*1fdf0*/  @P4 STG.E.U16 desc[UR36][R4.64+0x10], R28 ;  /* 0x0000101c04004986 */ /* 0x000fe2000c101524 */
[----:B------:R-:W-:-:S03]  /*1fe00*/  F2FP.BF16.F32.PACK_AB R31, RZ, R31 ;  /* 0x0000001fff1f723e */ /* 0x000fc600000010ff */
[----:B------:R0:W-:Y:S01]  /*1fe10*/  @P2 STG.E.U16 desc[UR36][R6.64+0x10], R30 ;  /* 0x0000101e06002986 */ /* 0x0001e2000c101524 */
[C---:B------:R-:W-:Y:S02]  /*1fe20*/  ISETP.GT.AND P2, PT, R0.reuse, 0x10, P0 ;  /* 0x000000100000780c */ /* 0x040fe40000744270 */
[C---:B------:R-:W-:Y:S01]  /*1fe30*/  ISETP.GT.AND P4, PT, R0.reuse, 0x10, P1 ;  /* 0x000000100000780c */ /* 0x040fe20000f84270 */
[----:B------:R-:W-:Y:S01]  /*1fe40*/  @P5 STG.E.U16 desc[UR36][R8.64+0x12], R31 ;  /* 0x0000121f08005986 */ /* 0x000fe2000c101524 */
[----:B------:R-:W-:Y:S01]  /*1fe50*/  ISETP.GT.AND P3, PT, R0, 0x11, P1 ;  /* 0x000000110000780c */ /* 0x000fe20000f64270 */
[-C--:B------:R-:W-:Y:S01]  /*1fe60*/  FMUL R32, R32, R2.reuse ;  /* 0x0000000220207220 */ /* 0x080fe20000400000 */
[----:B------:R-:W-:Y:S01]  /*1fe70*/  ISETP.GT.AND P5, PT, R0, 0x11, P0 ;  /* 0x000000110000780c */ /* 0x000fe200007a4270 */
[-C--:B------:R-:W-:Y:S01]  /*1fe80*/  FMUL R33, R33, R2.reuse ;  /* 0x0000000221217220 */ /* 0x080fe20000400000 */
[----:B------:R-:W-:Y:S02]  /*1fe90*/  FMUL R34, R34, R2 ;  /* 0x0000000222227220 */ /* 0x000fe40000400000 */
[----:B------:R-:W-:-:S02]  /*1fea0*/  F2FP.BF16.F32.PACK_AB R32, RZ, R32 ;  /* 0x00000020ff20723e */ /* 0x000fc400000010ff */
[----:B------:R-:W-:Y:S01]  /*1feb0*/  F2FP.BF16.F32.PACK_AB R33, RZ, R33 ;  /* 0x00000021ff21723e */ /* 0x000fe200000010ff */
[----:B0-----:R-:W-:Y:S01]  /*1fec0*/  @P2 IMAD.MOV.U32 R7, RZ, RZ, R9 ;  /* 0x000000ffff072224 */ /* 0x001fe200078e0009 */
[----:B------:R-:W-:Y:S01]  /*1fed0*/  F2FP.BF16.F32.PACK_AB R34, RZ, R34 ;  /* 0x00000022ff22723e */ /* 0x000fe200000010ff */
[----:B------:R-:W-:Y:S01]  /*1fee0*/  FMUL R35, R35, R2 ;  /* 0x0000000223237220 */ /* 0x000fe20000400000 */
[----:B------:R-:W-:Y:S01]  /*1fef0*/  @P2 MOV R6, R8 ;  /* 0x0000000800062202 */ /* 0x000fe20000000f00 */
[----:B------:R-:W-:Y:S04]  /*1ff00*/  @P4 STG.E.U16 desc[UR36][R4.64+0x20], R32 ;  /* 0x0000202004004986 */ /* 0x000fe8000c101524 */
[----:B------:R-:W-:Y:S01]  /*1ff10*/  @P3 STG.E.U16 desc[UR36][R4.64+0x22], R33 ;  /* 0x0000222104003986 */ /* 0x000fe2000c101524 */
[----:B------:R-:W-:-:S03]  /*1ff20*/  F2FP.BF16.F32.PACK_AB R35, RZ, R35 ;  /* 0x00000023ff23723e */ /* 0x000fc600000010ff */
[----:B------:R0:W-:Y:S01]  /*1ff30*/  @P2 STG.E.U16 desc[UR36][R6.64+0x20], R34 ;  /* 0x0000202206002986 */ /* 0x0001e2000c101524 */
[C---:B------:R-:W-:Y:S02]  /*1ff40*/  ISETP.GT.AND P2, PT, R0.reuse, 0x18, P0 ;  /* 0x000000180000780c */ /* 0x040fe40000744270 */
[C---:B------:R-:W-:Y:S02]  /*1ff50*/  ISETP.GT.AND P4, PT, R0.reuse, 0x18, P1 ;  /* 0x000000180000780c */ /* 0x040fe40000f84270 */
[----:B------:R-:W-:Y:S01]  /*1ff60*/  ISETP.GT.AND P3, PT, R0, 0x19, P1 ;  /* 0x000000190000780c */ /* 0x000fe20000f64270 */
[----:B0-----:R-:W-:Y:S01]  /*1ff70*/  @P5 IMAD.MOV.U32 R6, RZ, RZ, R8 ;  /* 0x000000ffff065224 */ /* 0x001fe200078e0008 */
[----:B------:R-:W-:Y:S01]  /*1ff80*/  @P5 MOV R7, R9 ;  /* 0x0000000900075202 */ /* 0x000fe20000000f00 */
[-C--:B------:R-:W-:Y:S01]  /*1ff90*/  FMUL R36, R36, R2.reuse ;  /* 0x0000000224247220 */ /* 0x080fe20000400000 */
[----:B------:R-:W-:-:S03]  /*1ffa0*/  FMUL R37, R37, R2 ;  /* 0x0000000225257220 */ /* 0x000fc60000400000 */
[----:B------:R0:W-:Y:S01]  /*1ffb0*/  @P5 STG.E.U16 desc[UR36][R6.64+0x22], R35 ;  /* 0x0000222306005986 */ /* 0x0001e2000c101524 */
[----:B------:R-:W-:Y:S01]  /*1ffc0*/  ISETP.GT.AND P5, PT, R0, 0x19, P0 ;  /* 0x000000190000780c */ /* 0x000fe200007a4270 */
[----:B------:R-:W-:Y:S01]  /*1ffd0*/  FMUL R38, R38, R2 ;  /* 0x0000000226267220 */ /* 0x000fe20000400000 */
[----:B------:R-:W-:Y:S02]  /*1ffe0*/  F2FP.BF16.F32.PACK_AB R36, RZ, R36 ;  /* 0x00000024ff24723e */ /* 0x000fe400000010ff */
[----:B------:R-:W-:Y:S01]  /*1fff0*/  F2FP.BF16.F32.PACK_AB R37, RZ, R37 ;  /* 0x00000025ff25723e */ /* 0x000fe200000010ff */
[----:B------:R-:W-:Y:S01]  /*20000*/  FMUL R39, R39, R2 ;  /* 0x0000000227277220 */ /* 0x000fe20000400000 */
[----:B------:R-:W-:Y:S01]  /*20010*/  F2FP.BF16.F32.PACK_AB R38, RZ, R38 ;  /* 0x00000026ff26723e */ /* 0x000fe200000010ff */
[----:B------:R-:W-:Y:S01]  /*20020*/  @P4 STG.E.U16 desc[UR36][R4.64+0x30], R36 ;  /* 0x0000302404004986 */ /* 0x000fe2000c101524 */
[----:B0-----:R-:W-:Y:S02]  /*20030*/  @P2 IMAD.MOV.U32 R6, RZ, RZ, R8 ;  /* 0x000000ffff062224 */ /* 0x001fe400078e0008 */
[----:B------:R-:W-:Y:S01]  /*20040*/  @P2 IMAD.MOV.U32 R7, RZ, RZ, R9 ;  /* 0x000000ffff072224 */ /* 0x000fe200078e0009 */
[----:B------:R-:W-:Y:S01]  /*20050*/  @P3 STG.E.U16 desc[UR36][R4.64+0x32], R37 ;  /* 0x0000322504003986 */ /* 0x000fe2000c101524 */
[----:B------:R-:W-:-:S03]  /*20060*/  F2FP.BF16.F32.PACK_AB R39, RZ, R39 ;  /* 0x00000027ff27723e */ /* 0x000fc600000010ff */
[----:B------:R0:W-:Y:S01]  /*20070*/  @P2 STG.E.U16 desc[UR36][R6.64+0x30], R38 ;  /* 0x0000302606002986 */ /* 0x0001e2000c101524 */
[C---:B------:R-:W-:Y:S02]  /*20080*/  ISETP.GT.AND P2, PT, R0.reuse, 0x20, P0 ;  /* 0x000000200000780c */ /* 0x040fe40000744270 */
[C---:B------:R-:W-:Y:S02]  /*20090*/  ISETP.GT.AND P4, PT, R0.reuse, 0x20, P1 ;  /* 0x000000200000780c */ /* 0x040fe40000f84270 */
[----:B------:R-:W-:Y:S02]  /*200a0*/  ISETP.GT.AND P3, PT, R0, 0x21, P1 ;  /* 0x000000210000780c */ /* 0x000fe40000f64270 */
[----:B0-----:R-:W-:Y:S01]  /*200b0*/  @P5 MOV R6, R8 ;  /* 0x0000000800065202 */ /* 0x001fe20000000f00 */
[----:B------:R-:W-:Y:S02]  /*200c0*/  @P5 IMAD.MOV.U32 R7, RZ, RZ, R9 ;  /* 0x000000ffff075224 */ /* 0x000fe400078e0009 */
[-C--:B------:R-:W-:Y:S01]  /*200d0*/  FMUL R40, R40, R2.reuse ;  /* 0x0000000228287220 */ /* 0x080fe20000400000 */
[----:B------:R-:W-:-:S02]  /*200e0*/  FMUL R41, R41, R2 ;  /* 0x0000000229297220 */ /* 0x000fc40000400000 */
        /* <DEDUP_REMOVED lines=8> */
[----:B0-----:R-:W-:Y:S01]  /*20170*/  @P2 IMAD.MOV.U32 R6, RZ, RZ, R8 ;  /* 0x000000ffff062224 */ /* 0x001fe200078e0008 */
[----:B------:R-:W-:-:S02]  /*20180*/  @P2 MOV R7, R9 ;  /* 0x0000000900072202 */ /* 0x000fc40000000f00 */
[----:B------:R-:W-:Y:S01]  /*20190*/  @P3 STG.E.U16 desc[UR36][R4.64+0x42], R41 ;  /* 0x0000422904003986 */ /* 0x000fe2000c101524 */
[----:B------:R-:W-:-:S03]  /*201a0*/  F2FP.BF16.F32.PACK_AB R43, RZ, R43 ;  /* 0x0000002bff2b723e */ /* 0x000fc600000010ff */
[----:B------:R0:W-:Y:S01]  /*201b0*/  @P2 STG.E.U16 desc[UR36][R6.64+0x40], R42 ;  /* 0x0000402a06002986 */ /* 0x0001e2000c101524 */
[C---:B------:R-:W-:Y:S02]  /*201c0*/  ISETP.GT.AND P2, PT, R0.reuse, 0x28, P0 ;  /* 0x000000280000780c */ /* 0x040fe40000744270 */
[C---:B------:R-:W-:Y:S02]  /*201d0*/  ISETP.GT.AND P4, PT, R0.reuse, 0x28, P1 ;  /* 0x000000280000780c */ /* 0x040fe40000f84270 */
[----:B------:R-:W-:Y:S01]  /*201e0*/  ISETP.GT.AND P3, PT, R0, 0x29, P1 ;  /* 0x000000290000780c */ /* 0x000fe20000f64270 */
[----:B0-----:R-:W-:Y:S02]  /*201f0*/  @P5 IMAD.MOV.U32 R6, RZ, RZ, R8 ;  /* 0x000000ffff065224 */ /* 0x001fe400078e0008 */
        /* <DEDUP_REMOVED lines=11> */
[----:B0-----:R-:W-:Y:S01]  /*202b0*/  @P2 MOV R6, R8 ;  /* 0x0000000800062202 */ /* 0x001fe20000000f00 */
[----:B------:R-:W-:-:S02]  /*202c0*/  @P2 IMAD.MOV.U32 R7, RZ, RZ, R9 ;  /* 0x000000ffff072224 */ /* 0x000fc400078e0009 */
        /* <DEDUP_REMOVED lines=445> */
[----:B------:R-:W-:Y:S01]  /*21ea0*/  ISETP.GT.AND P3, PT, R0, 0xe1, P1 ;  /* 0x000000e10000780c */ /* 0x000fe20000f64270 */
[----:B------:R-:W-:Y:S01]  /*21eb0*/  FMUL R136, R136, R2 ;  /* 0x0000000288887220 */ /* 0x000fe20000400000 */
[----:B0-----:R-:W-:Y:S01]  /*21ec0*/  @P5 MOV R6, R8 ;  /* 0x0000000800065202 */ /* 0x001fe20000000f00 */
[----:B------:R-:W-:Y:S02]  /*21ed0*/  @P5 IMAD.MOV.U32 R7, RZ, RZ, R9 ;  /* 0x000000ffff075224 */ /* 0x000fe400078e0009 */
[-C--:B------:R-:W-:Y:S01]  /*21ee0*/  FMUL R137, R137, R2.reuse ;  /* 0x0000000289897220 */ /* 0x080fe20000400000 */
[----:B------:R-:W-:-:S02]  /*21ef0*/  FMUL R138, R138, R2 ;  /* 0x000000028a8a7220 */ /* 0x000fc40000400000 */
[----:B------:R0:W-:Y:S01]  /*21f00*/  @P5 STG.E.U16 desc[UR36][R6.64+0x1b2], R135 ;  /* 0x0001b28706005986 */ /* 0x0001e2000c101524 */
[----:B------:R-:W-:Y:S02]  /*21f10*/  ISETP.GT.AND P5, PT, R0, 0xe1, P0 ;  /* 0x000000e10000780c */ /* 0x000fe400007a4270 */
        /* <DEDUP_REMOVED lines=8> */
[----:B------:R-:W-:Y:S01]  /*21fa0*/  ISETP.GT.AND P4, PT, R0, 0xe8, P1 ;  /* 0x000000e80000780c */ /* 0x000fe20000f84270 */
[-C--:B------:R-:W-:Y:S01]  /*21fb0*/  FMUL R140, R140, R2.reuse ;  /* 0x000000028c8c7220 */ /* 0x080fe20000400000 */
[----:B------:R-:W-:Y:S01]  /*21fc0*/  F2FP.BF16.F32.PACK_AB R139, RZ, R139 ;  /* 0x0000008bff8b723e */ /* 0x000fe200000010ff */
[----:B------:R0:W-:Y:S01]  /*21fd0*/  @P2 STG.E.U16 desc[UR36][R6.64+0x1c0], R138 ;  /* 0x0001c08a06002986 */ /* 0x0001e2000c101524 */
[C---:B------:R-:W-:Y:S02]  /*21fe0*/  ISETP.GT.AND P2, PT, R0.reuse, 0xe8, P0 ;  /* 0x000000e80000780c */ /* 0x040fe40000744270 */
[----:B------:R-:W-:Y:S01]  /*21ff0*/  ISETP.GT.AND P3, PT, R0, 0xe9, P1 ;  /* 0x000000e90000780c */ /* 0x000fe20000f64270 */
[----:B------:R-:W-:Y:S01]  /*22000*/  FMUL R141, R141, R2 ;  /* 0x000000028d8d7220 */ /* 0x000fe20000400000 */
[----:B------:R-:W-:Y:S01]  /*22010*/  F2FP.BF16.F32.PACK_AB R140, RZ, R140 ;  /* 0x0000008cff8c723e */ /* 0x000fe200000010ff */
[----:B0-----:R-:W-:-:S02]  /*22020*/  @P5 IMAD.MOV.U32 R6, RZ, RZ, R8 ;  /* 0x000000ffff065224 */ /* 0x001fc400078e0008 */
[----:B------:R-:W-:Y:S02]  /*22030*/  @P5 IMAD.MOV.U32 R7, RZ, RZ, R9 ;  /* 0x000000ffff075224 */ /* 0x000fe400078e0009 */
[----:B------:R-:W-:-:S03]  /*22040*/  FMUL R142, R142, R2 ;  /* 0x000000028e8e7220 */ /* 0x000fc60000400000 */
[----:B------:R0:W-:Y:S01]  /*22050*/  @P5 STG.E.U16 desc[UR36][R6.64+0x1c2], R139 ;  /* 0x0001c28b06005986 */ /* 0x0001e2000c101524 */
[C---:B------:R-:W-:Y:S02]  /*22060*/  ISETP.GT.AND P5, PT, R0.reuse, 0xe9, P0 ;  /* 0x000000e90000780c */ /* 0x040fe400007a4270 */
[----:B------:R-:W-:Y:S01]  /*22070*/  F2FP.BF16.F32.PACK_AB R141, RZ, R141 ;  /* 0x0000008dff8d723e */ /* 0x000fe200000010ff */
[----:B------:R-:W-:Y:S01]  /*22080*/  @P4 STG.E.U16 desc[UR36][R4.64+0x1d0], R140 ;  /* 0x0001d08c04004986 */ /* 0x000fe2000c101524 */
[----:B------:R-:W-:Y:S01]  /*22090*/  ISETP.GT.AND P4, PT, R0, 0xf0, P1 ;  /* 0x000000f00000780c */ /* 0x000fe20000f84270 */
[----:B------:R-:W-:Y:S01]  /*220a0*/  FMUL R143, R143, R2 ;  /* 0x000000028f8f7220 */ /* 0x000fe20000400000 */
[----:B------:R-:W-:Y:S01]  /*220b0*/  F2FP.BF16.F32.PACK_AB R142, RZ, R142 ;  /* 0x0000008eff8e723e */ /* 0x000fe200000010ff */
[----:B------:R-:W-:Y:S01]  /*220c0*/  FMUL R144, R144, R2 ;  /* 0x0000000290907220 */ /* 0x000fe20000400000 */
[----:B------:R-:W-:Y:S01]  /*220d0*/  @P3 STG.E.U16 desc[UR36][R4.64+0x1d2], R141 ;  /* 0x0001d28d04003986 */ /* 0x000fe2000c101524 */
[----:B0-----:R-:W-:Y:S01]  /*220e0*/  @P2 MOV R6, R8 ;  /* 0x0000000800062202 */ /* 0x001fe20000000f00 */
[----:B------:R-:W-:Y:S01]  /*220f0*/  @P2 IMAD.MOV.U32 R7, RZ, RZ, R9 ;  /* 0x000000ffff072224 */ /* 0x000fe200078e0009 */
[----:B------:R-:W-:Y:S01]  /*22100*/  ISETP.GT.AND P3, PT, R0, 0xf1, P1 ;  /* 0x000000f10000780c */ /* 0x000fe20000f64270 */
[----:B------:R-:W-:Y:S01]  /*22110*/  FMUL R145, R145, R2 ;  /* 0x0000000291917220 */ /* 0x000fe20000400000 */
[----:B------:R-:W-:-:S02]  /*22120*/  F2FP.BF16.F32.PACK_AB R143, RZ, R143 ;  /* 0x0000008fff8f723e */ /* 0x000fc400000010ff */
[----:B------:R0:W-:Y:S01]  /*22130*/  @P2 STG.E.U16 desc[UR36][R6.64+0x1d0], R142 ;  /* 0x0001d08e06002986 */ /* 0x0001e2000c101524 */
[----:B------:R-:W-:Y:S02]  /*22140*/  F2FP.BF16.F32.PACK_AB R144, RZ, R144 ;  /* 0x00000090ff90723e */ /* 0x000fe400000010ff */
[----:B------:R-:W-:Y:S02]  /*22150*/  ISETP.GT.AND P2, PT, R0, 0xf0, P0 ;  /* 0x000000f00000780c */ /* 0x000fe40000744270 */
[----:B------:R-:W-:Y:S01]  /*22160*/  F2FP.BF16.F32.PACK_AB R145, RZ, R145 ;  /* 0x00000091ff91723e */ /* 0x000fe200000010ff */
[----:B0-----:R-:W-:Y:S01]  /*22170*/  @P5 IMAD.MOV.U32 R6, RZ, RZ, R8 ;  /* 0x000000ffff065224 */ /* 0x001fe200078e0008 */
[----:B------:R-:W-:Y:S01]  /*22180*/  @P5 MOV R7, R9 ;  /* 0x0000000900075202 */ /* 0x000fe20000000f00 */
[----:B------:R-:W-:-:S04]  /*22190*/  FMUL R146, R146, R2 ;  /* 0x0000000292927220 */ /* 0x000fc80000400000 */
[----:B------:R0:W-:Y:S04]  /*221a0*/  @P5 STG.E.U16 desc[UR36][R6.64+0x1d2], R143 ;  /* 0x0001d28f06005986 */ /* 0x0001e8000c101524 */
[----:B------:R-:W-:Y:S01]  /*221b0*/  @P4 STG.E.U16 desc[UR36][R4.64+0x1e0], R144 ;  /* 0x0001e09004004986 */ /* 0x000fe2000c101524 */
[----:B------:R-:W-:-:S03]  /*221c0*/  ISETP.GT.AND P4, PT, R0, 0xf1, P0 ;  /* 0x000000f10000780c */ /* 0x000fc60000784270 */
[----:B------:R-:W-:Y:S01]  /*221d0*/  @P3 STG.E.U16 desc[UR36][R4.64+0x1e2], R145 ;  /* 0x0001e29104003986 */ /* 0x000fe2000c101524 */
[C---:B------:R-:W-:Y:S02]  /*221e0*/  ISETP.GT.AND P3, PT, R0.reuse, 0xf8, P1 ;  /* 0x000000f80000780c */ /* 0x040fe40000f64270 */
[C---:B------:R-:W-:Y:S01]  /*221f0*/  ISETP.GT.AND P1, PT, R0.reuse, 0xf9, P1 ;  /* 0x000000f90000780c */ /* 0x040fe20000f24270 */
[----:B0-----:R-:W-:Y:S01]  /*22200*/  @P2 IMAD.MOV.U32 R6, RZ, RZ, R8 ;  /* 0x000000ffff062224 */ /* 0x001fe200078e0008 */
[----:B------:R-:W-:Y:S01]  /*22210*/  F2FP.BF16.F32.PACK_AB R146, RZ, R146 ;  /* 0x00000092ff92723e */ /* 0x000fe200000010ff */
[----:B------:R-:W-:Y:S01]  /*22220*/  @P2 IMAD.MOV.U32 R7, RZ, RZ, R9 ;  /* 0x000000ffff072224 */ /* 0x000fe200078e0009 */
[----:B------:R-:W-:Y:S01]  /*22230*/  ISETP.GT.AND P5, PT, R0, 0xf8, P0 ;  /* 0x000000f80000780c */ /* 0x000fe200007a4270 */
[-C--:B------:R-:W-:Y:S01]  /*22240*/  FMUL R147, R147, R2.reuse ;  /* 0x0000000293937220 */ /* 0x080fe20000400000 */
[-C--:B------:R-:W-:Y:S01]  /*22250*/  FMUL R148, R148, R2.reuse ;  /* 0x0000000294947220 */ /* 0x080fe20000400000 */
[----:B------:R-:W-:Y:S01]  /*22260*/  FMUL R149, R149, R2 ;  /* 0x0000000295957220 */ /* 0x000fe20000400000 */
[----:B------:R0:W-:Y:S01]  /*22270*/  @P2 STG.E.U16 desc[UR36][R6.64+0x1e0], R146 ;  /* 0x0001e09206002986 */ /* 0x0001e2000c101524 */
[----:B------:R-:W-:-:S02]  /*22280*/  ISETP.GT.AND P0, PT, R0, 0xf9, P0 ;  /* 0x000000f90000780c */ /* 0x000fc40000704270 */
[----:B------:R-:W-:Y:S01]  /*22290*/  F2FP.BF16.F32.PACK_AB R147, RZ, R147 ;  /* 0x00000093ff93723e */ /* 0x000fe200000010ff */
[----:B------:R-:W-:Y:S01]  /*222a0*/  FMUL R150, R150, R2 ;  /* 0x0000000296967220 */ /* 0x000fe20000400000 */
[----:B------:R-:W-:Y:S02]  /*222b0*/  F2FP.BF16.F32.PACK_AB R148, RZ, R148 ;  /* 0x00000094ff94723e */ /* 0x000fe400000010ff */
[----:B------:R-:W-:Y:S01]  /*222c0*/  F2FP.BF16.F32.PACK_AB R149, RZ, R149 ;  /* 0x00000095ff95723e */ /* 0x000fe200000010ff */
[----:B------:R-:W-:Y:S01]  /*222d0*/  FMUL R151, R151, R2 ;  /* 0x0000000297977220 */ /* 0x000fe20000400000 */
[----:B0-----:R-:W-:Y:S01]  /*222e0*/  @P4 MOV R6, R8 ;  /* 0x0000000800064202 */ /* 0x001fe20000000f00 */
[----:B------:R-:W-:Y:S01]  /*222f0*/  @P4 IMAD.MOV.U32 R7, RZ, RZ, R9 ;  /* 0x000000ffff074224 */ /* 0x000fe200078e0009 */
[----:B------:R-:W-:-:S04]  /*22300*/  F2FP.BF16.F32.PACK_AB R150, RZ, R150 ;  /* 0x00000096ff96723e */ /* 0x000fc800000010ff */
[----:B------:R-:W-:Y:S01]  /*22310*/  @P4 STG.E.U16 desc[UR36][R6.64+0x1e2], R147 ;  /* 0x0001e29306004986 */ /* 0x000fe2000c101524 */
[----:B------:R-:W-:-:S03]  /*22320*/  F2FP.BF16.F32.PACK_AB R151, RZ, R151 ;  /* 0x00000097ff97723e */ /* 0x000fc600000010ff */
[----:B------:R-:W-:Y:S04]  /*22330*/  @P3 STG.E.U16 desc[UR36][R4.64+0x1f0], R148 ;  /* 0x0001f09404003986 */ /* 0x000fe8000c101524 */
[----:B------:R0:W-:Y:S02]  /*22340*/  @P1 STG.E.U16 desc[UR36][R4.64+0x1f2], R149 ;  /* 0x0001f29504001986 */ /* 0x0001e4000c101524 */
[----:B0-----:R-:W-:Y:S01]  /*22350*/  @P5 IMAD.MOV.U32 R4, RZ, RZ, R8 ;  /* 0x000000ffff045224 */ /* 0x001fe200078e0008 */
[----:B------:R-:W-:-:S05]  /*22360*/  @P5 MOV R5, R9 ;  /* 0x0000000900055202 */ /* 0x000fca0000000f00 */
[----:B------:R4:W-:Y:S04]  /*22370*/  @P5 STG.E.U16 desc[UR36][R4.64+0x1f0], R150 ;  /* 0x0001f09604005986 */ /* 0x0009e8000c101524 */
[----:B------:R4:W-:Y:S02]  /*22380*/  @P0 STG.E.U16 desc[UR36][R8.64+0x1f2], R151 ;  /* 0x0001f29708000986 */ /* 0x0009e4000c101524 */
.L_x_536:
[----:B------:R-:W-:Y:S05]  /*22390*/  BSYNC B0 ;  /* 0x0000000000007941 */ /* 0x000fea0003800000 */
.L_x_28:
[----:B0---4-:R-:W4:Y:S01]  /*223a0*/  LDL.LU R4, [R1+0x200] ;  /* 0x0002000001047983 */ /* 0x011f220000300800 */
[----:B------:R-:W-:Y:S01]  /*223b0*/  ULDC UR4, c[0x0][0xc] ;  /* 0x0000030000047ab9 */ /* 0x000fe20000000800 */
[----:B------:R-:W-:Y:S01]  /*223c0*/  ULDC UR5, c[0x0][0x10] ;  /* 0x0000040000057ab9 */ /* 0x000fe20000000800 */
[----:B-----5:R-:W4:Y:S01]  /*223d0*/  LDC R3, c[0x0][0x14] ;  /* 0x00000500ff037b82 */ /* 0x020f220000000800 */
[----:B------:R-:W-:Y:S01]  /*223e0*/  UIMAD.WIDE.U32 UR4, UR4, UR5, URZ ;  /* 0x00000005040472a5 */ /* 0x000fe2000f8e003f */
[----:B------:R-:W-:Y:S01]  /*223f0*/  IMAD.MOV.U32 R5, RZ, RZ, R17 ;  /* 0x000000ffff057224 */ /* 0x000fe200078e0011 */
[----:B------:R-:W-:Y:S01]  /*22400*/  UMOV UR41, 0xffffffff ;  /* 0xffffffff00297882 */ /* 0x000fe20000000000 */
[----:B---3--:R-:W-:Y:S01]  /*22410*/  PRMT R0, RZ, 0x7610, R0 ;  /* 0x00007610ff007816 */ /* 0x008fe20000000000 */
[----:B------:R-:W-:Y:S02]  /*22420*/  IMAD.MOV.U32 R19, RZ, RZ, -0x1 ;  /* 0xffffffffff137424 */ /* 0x000fe400078e00ff */
[----:B----4-:R-:W-:-:S04]  /*22430*/  IMAD.WIDE.U32 R4, R3, UR4, R4 ;  /* 0x0000000403047c25 */ /* 0x010fc8000f8e0004 */
[----:B------:R-:W-:Y:S01]  /*22440*/  IMAD R3, R3, UR5, RZ ;  /* 0x0000000503037c24 */ /* 0x000fe2000f8e02ff */
[----:B------:R-:W-:Y:S01]  /*22450*/  MOV R23, R4 ;  /* 0x0000000400177202 */ /* 0x000fe20000000f00 */
[----:B------:R-:W-:Y:S02]  /*22460*/  ULDC.64 UR4, c[0x0][0x650] ;  /* 0x0001940000047ab9 */ /* 0x000fe40000000a00 */
[----:B------:R-:W-:Y:S01]  /*22470*/  IMAD.IADD R17, R5, 0x1, R3 ;  /* 0x0000000105117824 */ /* 0x000fe200078e0203 */
[----:B------:R-:W-:Y:S01]  /*22480*/  ISETP.GE.U32.AND P0, PT, R4, UR4, PT ;  /* 0x0000000404007c0c */ /* 0x000fe2000bf06070 */
[----:B------:R0:W-:Y:S03]  /*22490*/  STL [R1+0x200], R23 ;  /* 0x0002001701007387 */ /* 0x0001e60000100800 */
[----:B------:R-:W-:-:S13]  /*224a0*/  ISETP.GE.U32.AND.EX P0, PT, R17, UR5, PT, P0 ;  /* 0x0000000511007c0c */ /* 0x000fda000bf06100 */
[----:B0-----:R-:W-:Y:S05]  /*224b0*/  @P0 BRA `(.L_x_537) ;  /* 0x0000000400700947 */ /* 0x001fea0003800000 */
[----:B------:R-:W0:Y:S01]  /*224c0*/  S2R R18, SR_CTAID.X ;  /* 0x0000000000127919 */ /* 0x000e220000002500 */
[----:B------:R-:W3:Y:S01]  /*224d0*/  LDC.64 R10, c[0x0][0x628] ;  /* 0x00018a00ff0a7b82 */ /* 0x000ee20000000a00 */
[----:B------:R-:W-:Y:S01]  /*224e0*/  ULDC UR4, c[0x0][0x150] ;  /* 0x0000540000047ab9 */ /* 0x000fe20000000800 */
[----:B------:R-:W-:Y:S01]  /*224f0*/  IMAD.MOV.U32 R8, RZ, RZ, R23 ;  /* 0x000000ffff087224 */ /* 0x000fe200078e0017 */
[----:B------:R-:W4:Y:S01]  /*22500*/  S2R R20, SR_CTAID.Y ;  /* 0x0000000000147919 */ /* 0x000f220000002600 */
[----:B------:R-:W-:-:S04]  /*22510*/  MOV R9, R17 ;  /* 0x0000001100097202 */ /* 0x000fc80000000f00 */
[----:B------:R-:W4:Y:S08]  /*22520*/  LDC R21, c[0x0][0x144] ;  /* 0x00005100ff157b82 */ /* 0x000f300000000800 */
[----:B-12---:R-:W1:Y:S08]  /*22530*/  LDC R12, c[0x0][0x630] ;  /* 0x00018c00ff0c7b82 */ /* 0x006e700000000800 */
[----:B------:R-:W2:Y:S01]  /*22540*/  LDC.64 R14, c[0x0][0x620] ;  /* 0x00018800ff0e7b82 */ /* 0x000ea20000000a00 */
[----:B---3--:R-:W-:-:S04]  /*22550*/  ISETP.NE.U32.AND P0, PT, R10, RZ, PT ;  /* 0x000000ff0a00720c */ /* 0x008fc80003f05070 */
[----:B------:R-:W-:Y:S02]  /*22560*/  ISETP.NE.AND.EX P0, PT, R11, RZ, PT, P0 ;  /* 0x000000ff0b00720c */ /* 0x000fe40003f05300 */
[----:B0-----:R-:W-:-:S05]  /*22570*/  I2FP.F32.U32 R0, R18 ;  /* 0x0000001200007245 */ /* 0x001fca0000201000 */
[----:B------:R-:W-:-:S04]  /*22580*/  FMUL R0, R0, UR4 ;  /* 0x0000000400007c20 */ /* 0x000fc80008400000 */
[----:B------:R0:W3:Y:S02]  /*22590*/  F2I.U32.TRUNC.NTZ R19, R0 ;  /* 0x0000000000137305 */ /* 0x0000e4000020f000 */
[----:B-1--4-:R-:W-:Y:S05]  /*225a0*/  @!P0 BRA `(.L_x_538) ;  /* 0x0000000000288947 */ /* 0x012fea0003800000 */
[----:B0-----:R-:W0:Y:S02]  /*225b0*/  LDC R0, c[0x0][0x634] ;  /* 0x00018d00ff007b82 */ /* 0x001e240000000800 */
[----:B0-----:R-:W-:-:S05]  /*225c0*/  IADD3 R3, P0, R23, R0, RZ ;  /* 0x0000000017037210 */ /* 0x001fca0007f1e0ff */
[----:B------:R-:W-:-:S04]  /*225d0*/  IMAD.X R13, RZ, RZ, R17, P0 ;  /* 0x000000ffff0d7224 */ /* 0x000fc800000e0611 */
[----:B------:R-:W-:-:S04]  /*225e0*/  IMAD.WIDE.U32 R4, R13, R10, RZ ;  /* 0x0000000a0d047225 */ /* 0x000fc800078e00ff */
[----:B------:R-:W-:-:S04]  /*225f0*/  IMAD.WIDE.U32 R6, P0, R3, R11, R4 ;  /* 0x0000000b03067225 */ /* 0x000fc80007800004 */
[----:B------:R-:W-:Y:S01]  /*22600*/  IMAD.WIDE.U32 R4, R3, R10, RZ ;  /* 0x0000000a03047225 */ /* 0x000fe200078e00ff */
[----:B------:R-:W-:-:S03]  /*22610*/  MOV R8, R7 ;  /* 0x0000000700087202 */ /* 0x000fc60000000f00 */
[----:B------:R-:W-:Y:S01]  /*22620*/  IMAD.X R9, RZ, RZ, RZ, P0 ;  /* 0x000000ffff097224 */ /* 0x000fe200000e06ff */
[----:B------:R-:W-:-:S05]  /*22630*/  IADD3 RZ, P0, R5, R6, RZ ;  /* 0x0000000605ff7210 */ /* 0x000fca0007f1e0ff */
[----:B------:R-:W-:-:S08]  /*22640*/  IMAD.WIDE.U32.X R8, R13, R11, R8, P0 ;  /* 0x0000000b0d087225 */ /* 0x000fd000000e0408 */
.L_x_538:
[-CC-:B------:R-:W-:Y:S01]  /*22650*/  SHF.R.U64 R28, R8, R12.reuse, R9.reuse ;  /* 0x0000000c081c7219 */ /* 0x180fe20000001209 */
[----:B------:R-:W1:Y:S01]  /*22660*/  LDC.64 R24, c[0x0][0x640] ;  /* 0x00019000ff187b82 */ /* 0x000e620000000a00 */
[----:B0-----:R-:W-:Y:S01]  /*22670*/  SHF.R.U32.HI R0, RZ, R12, R9 ;  /* 0x0000000cff007219 */ /* 0x001fe20000011609 */
[----:B---3--:R-:W-:Y:S01]  /*22680*/  IMAD.MOV R19, RZ, RZ, -R19 ;  /* 0x000000ffff137224 */ /* 0x008fe200078e0a13 */
[----:B------:R-:W-:Y:S01]  /*22690*/  IADD3 R3, P0, RZ, -R28, RZ ;  /* 0x8000001cff037210 */ /* 0x000fe20007f1e0ff */
[----:B------:R-:W-:Y:S01]  /*226a0*/  ULDC UR4, c[0x0][0x154] ;  /* 0x0000550000047ab9 */ /* 0x000fe20000000800 */
[----:B------:R-:W-:Y:S01]  /*226b0*/  MOV R4, R23 ;  /* 0x0000001700047202 */ /* 0x000fe20000000f00 */
[----:B------:R-:W-:Y:S02]  /*226c0*/  IMAD R19, R21, R19, R18 ;  /* 0x0000001315137224 */ /* 0x000fe400078e0212 */
[----:B------:R-:W0:Y:S01]  /*226d0*/  LDC R6, c[0x0][0x618] ;  /* 0x00018600ff067b82 */ /* 0x000e220000000800 */
[----:B------:R-:W-:-:S02]  /*226e0*/  IMAD.X R5, RZ, RZ, ~R0, P0 ;  /* 0x000000ffff057224 */ /* 0x000fc400000e0e00 */
[----:B------:R-:W-:Y:S02]  /*226f0*/  IMAD.MOV.U32 R7, RZ, RZ, 0x1 ;  /* 0x00000001ff077424 */ /* 0x000fe400078e00ff */
[-C--:B--2---:R-:W-:Y:S02]  /*22700*/  IMAD R0, R5, R14.reuse, RZ ;  /* 0x0000000e05007224 */ /* 0x084fe400078e02ff */
[----:B------:R-:W-:Y:S01]  /*22710*/  IMAD.MOV.U32 R5, RZ, RZ, R17 ;  /* 0x000000ffff057224 */ /* 0x000fe200078e0011 */
[----:B------:R-:W2:Y:S01]  /*22720*/  LDC R8, c[0x0][0x608] ;  /* 0x00018200ff087b82 */ /* 0x000ea20000000800 */
[----:B------:R-:W-:-:S04]  /*22730*/  IMAD.WIDE.U32 R4, R3, R14, R4 ;  /* 0x0000000e03047225 */ /* 0x000fc800078e0004 */
[----:B------:R-:W-:-:S03]  /*22740*/  IMAD R3, R3, R15, R0 ;  /* 0x0000000f03037224 */ /* 0x000fc600078e0200 */
[----:B------:R-:W3:Y:S01]  /*22750*/  LDC R22, c[0x0][0x658] ;  /* 0x00019600ff167b82 */ /* 0x000ee20000000800 */
[----:B------:R-:W-:Y:S01]  /*22760*/  I2FP.F32.U32 R0, R20 ;  /* 0x0000001400007245 */ /* 0x000fe20000201000 */
[----:B------:R-:W-:Y:S01]  /*22770*/  IMAD.IADD R3, R5, 0x1, R3 ;  /* 0x0000000105037824 */ /* 0x000fe200078e0203 */
[----:B-1----:R-:W-:-:S03]  /*22780*/  ISETP.NE.U32.AND P0, PT, R24, RZ, PT ;  /* 0x000000ff1800720c */ /* 0x002fc60003f05070 */
[----:B------:R-:W-:Y:S01]  /*22790*/  FMUL R0, R0, UR4 ;  /* 0x0000000400007c20 */ /* 0x000fe20008400000 */
[----:B------:R-:W-:Y:S01]  /*227a0*/  MOV R5, 0xffffffff ;  /* 0xffffffff00057802 */ /* 0x000fe20000000f00 */
[----:B------:R-:W1:Y:S01]  /*227b0*/  LDC R15, c[0x0][0x148] ;  /* 0x00005200ff0f7b82 */ /* 0x000e620000000800 */
[-CC-:B0-----:R-:W-:Y:S01]  /*227c0*/  SHF.R.U64 R12, R4, R6.reuse, R3.reuse ;  /* 0x00000006040c7219 */ /* 0x181fe20000001203 */
[----:B------:R0:W4:Y:S01]  /*227d0*/  F2I.U32.TRUNC.NTZ R13, R0 ;  /* 0x00000000000d7305 */ /* 0x000122000020f000 */
[----:B------:R-:W-:Y:S02]  /*227e0*/  ISETP.NE.AND.EX P0, PT, R25, RZ, PT, P0 ;  /* 0x000000ff1900720c */ /* 0x000fe40003f05300 */
[----:B------:R-:W-:-:S03]  /*227f0*/  SHF.R.U32.HI R3, RZ, R6, R3 ;  /* 0x00000006ff037219 */ /* 0x000fc60000011603 */
[----:B------:R-:W0:Y:S01]  /*22800*/  LDC R18, c[0x0][0x600] ;  /* 0x00018000ff127b82 */ /* 0x000e220000000800 */
[-CC-:B--2---:R-:W-:Y:S02]  /*22810*/  SHF.R.U64 R10, R12, R8.reuse, R3.reuse ;  /* 0x000000080c0a7219 */ /* 0x184fe40000001203 */
[----:B------:R-:W-:-:S05]  /*22820*/  SHF.R.U32.HI R3, RZ, R8, R3 ;  /* 0x00000008ff037219 */ /* 0x000fca0000011603 */
[----:B------:R-:W2:Y:S01]  /*22830*/  LDC R23, c[0x0][0x648] ;  /* 0x00019200ff177b82 */ /* 0x000ea20000000800 */
[-C--:B---3--:R-:W-:Y:S02]  /*22840*/  SHF.L.U32 R4, R5, R22.reuse, RZ ;  /* 0x0000001605047219 */ /* 0x088fe400000006ff */
[--C-:B------:R-:W-:Y:S02]  /*22850*/  SHF.R.U64 R14, R10, R22, R3.reuse ;  /* 0x000000160a0e7219 */ /* 0x100fe40000001203 */
[----:B------:R-:W-:Y:S02]  /*22860*/  LOP3.LUT R21, RZ, R4, RZ, 0x33, !PT ;  /* 0x00000004ff157212 */ /* 0x000fe400078e33ff */
[-C--:B------:R-:W-:Y:S01]  /*22870*/  SHF.R.U32.HI R5, RZ, R22.reuse, R3 ;  /* 0x00000016ff057219 */ /* 0x080fe20000011603 */
[----:B------:R-:W3:Y:S01]  /*22880*/  LDC R26, c[0x0][0x638] ;  /* 0x00018e00ff1a7b82 */ /* 0x000ee20000000800 */
[----:B------:R-:W-:Y:S01]  /*22890*/  SHF.L.U32 R162, R7, R22, RZ ;  /* 0x0000001607a27219 */ /* 0x000fe200000006ff */
[----:B------:R-:W-:-:S06]  /*228a0*/  IMAD.MOV.U32 R4, RZ, RZ, R14 ;  /* 0x000000ffff047224 */ /* 0x000fcc00078e000e */
[----:B------:R-:W0:Y:S01]  /*228b0*/  LDC R27, c[0x0][0x610] ;  /* 0x00018400ff1b7b82 */ /* 0x000e220000000800 */
[----:B----4-:R-:W-:Y:S05]  /*228c0*/  @!P0 BRA `(.L_x_539) ;  /* 0x0000000000288947 */ /* 0x010fea0003800000 */
[----:B------:R-:W4:Y:S02]  /*228d0*/  LDC R3, c[0x0][0x64c] ;  /* 0x00019300ff037b82 */ /* 0x000f240000000800 */
[----:B----4-:R-:W-:-:S04]  /*228e0*/  IADD3 R3, P0, R14, R3, RZ ;  /* 0x000000030e037210 */ /* 0x010fc80007f1e0ff */
[----:B------:R-:W-:-:S05]  /*228f0*/  IADD3.X R11, RZ, R5, RZ, P0, !PT ;  /* 0x00000005ff0b7210 */ /* 0x000fca00007fe4ff */
[----:B------:R-:W-:-:S04]  /*22900*/  IMAD.WIDE.U32 R4, R11, R24, RZ ;  /* 0x000000180b047225 */ /* 0x000fc800078e00ff */
[----:B------:R-:W-:-:S04]  /*22910*/  IMAD.WIDE.U32 R6, P0, R3, R25, R4 ;  /* 0x0000001903067225 */ /* 0x000fc80007800004 */
[----:B------:R-:W-:-:S04]  /*22920*/  IMAD.WIDE.U32 R4, R3, R24, RZ ;  /* 0x0000001803047225 */ /* 0x000fc800078e00ff */
[----:B------:R-:W-:Y:S01]  /*22930*/  IMAD.X R9, RZ, RZ, RZ, P0 ;  /* 0x000000ffff097224 */ /* 0x000fe200000e06ff */
[----:B------:R-:W-:Y:S01]  /*22940*/  IADD3 RZ, P0, R5, R6, RZ ;  /* 0x0000000605ff7210 */ /* 0x000fe20007f1e0ff */
[----:B------:R-:W-:-:S04]  /*22950*/  IMAD.MOV.U32 R8, RZ, RZ, R7 ;  /* 0x000000ffff087224 */ /* 0x000fc800078e0007 */
[----:B------:R-:W-:-:S08]  /*22960*/  IMAD.WIDE.U32.X R4, R11, R25, R8, P0 ;  /* 0x000000190b047225 */ /* 0x000fd000000e0408 */
.L_x_539:
[----:B------:R-:W4:Y:S01]  /*22970*/  LDC R3, c[0x0][0x65c] ;  /* 0x00019700ff037b82 */ /* 0x000f220000000800 */
[----:B0-2---:R-:W-:Y:S01]  /*22980*/  SHF.R.U64 R0, R4, R23, R5 ;  /* 0x0000001704007219 */ /* 0x005fe20000001205 */
[----:B------:R-:W-:Y:S01]  /*22990*/  VIADD R5, R18, 0xffffffff ;  /* 0xffffffff12057836 */ /* 0x000fe20000000000 */
[----:B------:R-:W-:Y:S02]  /*229a0*/  LOP3.LUT R7, R10, R21, RZ, 0xc0, !PT ;  /* 0x000000150a077212 */ /* 0x000fe400078ec0ff */
[----:B------:R-:W-:Y:S02]  /*229b0*/  IADD3 R13, -R13, RZ, RZ ;  /* 0x000000ff0d0d7210 */ /* 0x000fe40007ffe1ff */
[----:B------:R-:W-:Y:S01]  /*229c0*/  LOP3.LUT R5, R12, R5, RZ, 0xc0, !PT ;  /* 0x000000050c057212 */ /* 0x000fe200078ec0ff */
[----:B------:R-:W-:Y:S01]  /*229d0*/  IMAD R162, R162, R0, R7 ;  /* 0x00000000a2a27224 */ /* 0x000fe200078e0207 */
[----:B------:R-:W-:Y:S02]  /*229e0*/  R2UR UR41, R28 ;  /* 0x000000001c2972ca */ /* 0x000fe400000e0000 */
[----:B----4-:R-:W-:Y:S01]  /*229f0*/  ISETP.NE.AND P0, PT, R3, 0x1, PT ;  /* 0x000000010300780c */ /* 0x010fe20003f05270 */
[----:B------:R-:W-:-:S04]  /*22a00*/  IMAD.MOV R3, RZ, RZ, -R0 ;  /* 0x000000ffff037224 */ /* 0x000fc800078e0a00 */
[----:B---3--:R-:W-:-:S04]  /*22a10*/  IMAD R0, R3, R26, R14 ;  /* 0x0000001a03007224 */ /* 0x008fc800078e020e */
[----:B------:R-:W-:Y:S01]  /*22a20*/  IMAD R3, R0, R18, R5 ;  /* 0x0000001200037224 */ /* 0x000fe200078e0205 */
[----:B------:R-:W-:-:S03]  /*22a30*/  MOV R0, 0x1 ;  /* 0x0000000100007802 */ /* 0x000fc60000000f00 */
[----:B-1----:R-:W-:-:S04]  /*22a40*/  @P0 IMAD R19, R15, R13, R20 ;  /* 0x0000000d0f130224 */ /* 0x002fc800078e0214 */
[----:B------:R-:W-:-:S05]  /*22a50*/  IMAD R162, R162, R27, R19 ;  /* 0x0000001ba2a27224 */ /* 0x000fca00078e0213 */
[----:B------:R-:W-:Y:S02]  /*22a60*/  SEL R19, R3, R162, !P0 ;  /* 0x000000a203137207 */ /* 0x000fe40004000000 */
[----:B------:R-:W-:-:S07]  /*22a70*/  SEL R162, R162, R3, !P0 ;  /* 0x00000003a2a27207 */ /* 0x000fce0004000000 */
.L_x_537:
[----:B------:R-:W-:Y:S01]  /*22a80*/  LOP3.LUT P0, RZ, R0, 0xff, RZ, 0xc0, !PT ;  /* 0x000000ff00ff7812 */ /* 0x000fe2000780c0ff */
[----:B------:R-:W-:-:S12]  /*22a90*/  IMAD.MOV.U32 R22, RZ, RZ, R162 ;  /* 0x000000ffff167224 */ /* 0x000fd800078e00a2 */
[----:B------:R-:W-:Y:S05]  /*22aa0*/  @P0 BRA `(.L_x_540) ;  /* 0xfffffde400240947 */ /* 0x000fea000383ffff */
[----:B------:R-:W-:Y:S05]  /*22ab0*/  EXIT ;  /* 0x000000000000794d */ /* 0x000fea0003800000 */
.L_x_3:
[----:B------:R-:W2:Y:S01]  /*22ac0*/  LDL R16, [R1+0x200] ;  /* 0x0002000001107983 */ /* 0x000ea20000100800 */
[----:B------:R-:W-:Y:S01]  /*22ad0*/  ULDC.64 UR4, c[0x0][0x650] ;  /* 0x0001940000047ab9 */ /* 0x000fe20000000a00 */
[----:B------:R-:W-:Y:S01]  /*22ae0*/  PRMT R4, RZ, 0x7610, R4 ;  /* 0x00007610ff047816 */ /* 0x000fe20000000004 */
[----:B------:R-:W-:Y:S01]  /*22af0*/  IMAD.MOV.U32 R5, RZ, RZ, -0x1 ;  /* 0xffffffffff057424 */ /* 0x000fe200078e00ff */
[----:B------:R-:W-:Y:S01]  /*22b00*/  MOV R7, 0xffffffff ;  /* 0xffffffff00077802 */ /* 0x000fe20000000f00 */
[----:B------:R-:W-:Y:S01]  /*22b10*/  IMAD.MOV.U32 R6, RZ, RZ, -0x1 ;  /* 0xffffffffff067424 */ /* 0x000fe200078e00ff */
[----:B--2---:R-:W-:-:S04]  /*22b20*/  ISETP.GE.U32.AND P0, PT, R16, UR4, PT ;  /* 0x0000000410007c0c */ /* 0x004fc8000bf06070 */
[----:B------:R-:W-:-:S13]  /*22b30*/  ISETP.GE.U32.AND.EX P0, PT, R17, UR5, PT, P0 ;  /* 0x0000000511007c0c */ /* 0x000fda000bf06100 */
[----:B------:R-:W-:Y:S05]  /*22b40*/  @P0 BRA `(.L_x_541) ;  /* 0x0000000400600947 */ /* 0x000fea0003800000 */
[----:B------:R-:W0:Y:S01]  /*22b50*/  LDC.64 R10, c[0x0][0x628] ;  /* 0x00018a00ff0a7b82 */ /* 0x000e220000000a00 */
[----:B------:R-:W-:Y:S01]  /*22b60*/  IMAD.MOV.U32 R8, RZ, RZ, R16 ;  /* 0x000000ffff087224 */ /* 0x000fe200078e0010 */
[----:B------:R-:W-:-:S06]  /*22b70*/  MOV R9, R17 ;  /* 0x0000001100097202 */ /* 0x000fcc0000000f00 */
        /* <DEDUP_REMOVED lines=15> */
.L_x_542:
[--C-:B------:R-:W-:Y:S01]  /*22c70*/  SHF.R.U64 R10, R8, R12, R9.reuse ;  /* 0x0000000c080a7219 */ /* 0x100fe20000001209 */
[----:B------:R-:W0:Y:S01]  /*22c80*/  LDC R18, c[0x0][0x618] ;  /* 0x00018600ff127b82 */ /* 0x000e220000000800 */
[----:B------:R-:W-:Y:S01]  /*22c90*/  I2FP.F32.U32 R4, R2 ;  /* 0x0000000200047245 */ /* 0x000fe20000201000 */
[----:B------:R-:W-:Y:S01]  /*22ca0*/  ULDC UR4, c[0x0][0x150] ;  /* 0x0000540000047ab9 */ /* 0x000fe20000000800 */
[----:B------:R-:W-:Y:S02]  /*22cb0*/  SHF.R.U32.HI R3, RZ, R12, R9 ;  /* 0x0000000cff037219 */ /* 0x000fe40000011609 */
[----:B------:R-:W-:Y:S01]  /*22cc0*/  IADD3 R7, P0, RZ, -R10, RZ ;  /* 0x8000000aff077210 */ /* 0x000fe20007f1e0ff */
[----:B------:R-:W-:Y:S01]  /*22cd0*/  FMUL R9, R4, UR4 ;  /* 0x0000000404097c20 */ /* 0x000fe20008400000 */
[----:B------:R-:W-:Y:S01]  /*22ce0*/  ULDC UR4, c[0x0][0x154] ;  /* 0x0000550000047ab9 */ /* 0x000fe20000000800 */
[----:B------:R-:W1:Y:S02]  /*22cf0*/  LDC.64 R20, c[0x0][0x640] ;  /* 0x00019000ff147b82 */ /* 0x000e640000000a00 */
[----:B------:R-:W-:-:S02]  /*22d00*/  IMAD.X R3, RZ, RZ, ~R3, P0 ;  /* 0x000000ffff037224 */ /* 0x000fc400000e0e03 */
[----:B------:R-:W2:Y:S01]  /*22d10*/  F2I.U32.TRUNC.NTZ R9, R9 ;  /* 0x0000000900097305 */ /* 0x000ea2000020f000 */
[----:B------:R-:W-:-:S03]  /*22d20*/  IMAD.WIDE.U32 R4, R7, R14, R16 ;  /* 0x0000000e07047225 */ /* 0x000fc600078e0010 */
[----:B------:R-:W3:Y:S01]  /*22d30*/  LDC R11, c[0x0][0x144] ;  /* 0x00005100ff0b7b82 */ /* 0x000ee20000000800 */
[----:B------:R-:W-:-:S04]  /*22d40*/  IMAD R6, R3, R14, RZ ;  /* 0x0000000e03067224 */ /* 0x000fc800078e02ff */
[----:B------:R-:W-:Y:S02]  /*22d50*/  IMAD R3, R7, R15, R6 ;  /* 0x0000000f07037224 */ /* 0x000fe400078e0206 */
[----:B------:R-:W-:Y:S01]  /*22d60*/  IMAD.MOV.U32 R6, RZ, RZ, -0x1 ;  /* 0xffffffffff067424 */ /* 0x000fe200078e00ff */
[----:B------:R-:W4:Y:S01]  /*22d70*/  LDC R12, c[0x0][0x608] ;  /* 0x00018200ff0c7b82 */ /* 0x000f220000000800 */
[----:B------:R-:W-:Y:S01]  /*22d80*/  IMAD.IADD R3, R5, 0x1, R3 ;  /* 0x0000000105037824 */ /* 0x000fe200078e0203 */
[----:B------:R-:W-:-:S04]  /*22d90*/  I2FP.F32.U32 R5, R0 ;  /* 0x0000000000057245 */ /* 0x000fc80000201000 */
[-CC-:B0-----:R-:W-:Y:S01]  /*22da0*/  SHF.R.U64 R8, R4, R18.reuse, R3.reuse ;  /* 0x0000001204087219 */ /* 0x181fe20000001203 */
[----:B------:R-:W-:Y:S01]  /*22db0*/  FMUL R5, R5, UR4 ;  /* 0x0000000405057c20 */ /* 0x000fe20008400000 */
[----:B------:R-:W0:Y:S01]  /*22dc0*/  LDC R7, c[0x0][0x658] ;  /* 0x00019600ff077b82 */ /* 0x000e220000000800 */
[----:B--2---:R-:W-:Y:S02]  /*22dd0*/  IADD3 R4, -R9, RZ, RZ ;  /* 0x000000ff09047210 */ /* 0x004fe40007ffe1ff */
[----:B-1----:R-:W-:Y:S02]  /*22de0*/  ISETP.NE.U32.AND P0, PT, R20, RZ, PT ;  /* 0x000000ff1400720c */ /* 0x002fe40003f05070 */
[----:B------:R-:W-:Y:S02]  /*22df0*/  SHF.R.U32.HI R3, RZ, R18, R3 ;  /* 0x00000012ff037219 */ /* 0x000fe40000011603 */
[----:B------:R-:W-:Y:S01]  /*22e00*/  ISETP.NE.AND.EX P0, PT, R21, RZ, PT, P0 ;  /* 0x000000ff1500720c */ /* 0x000fe20003f05300 */
[----:B------:R-:W1:Y:S01]  /*22e10*/  LDC R15, c[0x0][0x148] ;  /* 0x00005200ff0f7b82 */ /* 0x000e620000000800 */
[----:B---3--:R-:W-:-:S02]  /*22e20*/  IMAD R19, R11, R4, R2 ;  /* 0x000000040b137224 */ /* 0x008fc400078e0202 */
[----:B------:R-:W-:-:S05]  /*22e30*/  IMAD.MOV.U32 R4, RZ, RZ, 0x1 ;  /* 0x00000001ff047424 */ /* 0x000fca00078e00ff */
[----:B------:R-:W2:Y:S01]  /*22e40*/  LDC R14, c[0x0][0x600] ;  /* 0x00018000ff0e7b82 */ /* 0x000ea20000000800 */
[-CC-:B----4-:R-:W-:Y:S02]  /*22e50*/  SHF.R.U64 R11, R8, R12.reuse, R3.reuse ;  /* 0x0000000c080b7219 */ /* 0x190fe40000001203 */
[----:B------:R-:W-:Y:S02]  /*22e60*/  SHF.R.U32.HI R2, RZ, R12, R3 ;  /* 0x0000000cff027219 */ /* 0x000fe40000011603 */
[----:B------:R3:W4:Y:S03]  /*22e70*/  F2I.U32.TRUNC.NTZ R12, R5 ;  /* 0x00000005000c7305 */ /* 0x000726000020f000 */
[----:B------:R-:W1:Y:S01]  /*22e80*/  LDC R16, c[0x0][0x648] ;  /* 0x00019200ff107b82 */ /* 0x000e620000000800 */
[-C--:B0-----:R-:W-:Y:S02]  /*22e90*/  SHF.L.U32 R6, R6, R7.reuse, RZ ;  /* 0x0000000706067219 */ /* 0x081fe400000006ff */
[----:B------:R-:W-:-:S02]  /*22ea0*/  SHF.R.U64 R13, R11, R7, R2 ;  /* 0x000000070b0d7219 */ /* 0x000fc40000001202 */
[-C--:B------:R-:W-:Y:S02]  /*22eb0*/  SHF.R.U32.HI R3, RZ, R7.reuse, R2 ;  /* 0x00000007ff037219 */ /* 0x080fe40000011602 */
[----:B------:R-:W-:Y:S01]  /*22ec0*/  SHF.L.U32 R18, R4, R7, RZ ;  /* 0x0000000704127219 */ /* 0x000fe200000006ff */
[----:B------:R-:W0:Y:S01]  /*22ed0*/  LDC R22, c[0x0][0x638] ;  /* 0x00018e00ff167b82 */ /* 0x000e220000000800 */
[----:B------:R-:W-:Y:S02]  /*22ee0*/  LOP3.LUT R24, RZ, R6, RZ, 0x33, !PT ;  /* 0x00000006ff187212 */ /* 0x000fe400078e33ff */
[----:B------:R-:W-:-:S05]  /*22ef0*/  MOV R2, R13 ;  /* 0x0000000d00027202 */ /* 0x000fca0000000f00 */
[----:B------:R-:W0:Y:S01]  /*22f00*/  LDC R23, c[0x0][0x610] ;  /* 0x00018400ff177b82 */ /* 0x000e220000000800 */
[----:B---34-:R-:W-:Y:S05]  /*22f10*/  @!P0 BRA `(.L_x_543) ;  /* 0x0000000000288947 */ /* 0x018fea0003800000 */
[----:B------:R-:W3:Y:S02]  /*22f20*/  LDC R2, c[0x0][0x64c] ;  /* 0x00019300ff027b82 */ /* 0x000ee40000000800 */
[----:B---3--:R-:W-:-:S05]  /*22f30*/  IADD3 R7, P0, R13, R2, RZ ;  /* 0x000000020d077210 */ /* 0x008fca0007f1e0ff */
        /* <DEDUP_REMOVED lines=8> */
.L_x_543:
[----:B------:R-:W3:Y:S01]  /*22fc0*/  LDC R4, c[0x0][0x65c] ;  /* 0x00019700ff047b82 */ /* 0x000ee20000000800 */
[----:B-1----:R-:W-:Y:S01]  /*22fd0*/  SHF.R.U64 R3, R2, R16, R3 ;  /* 0x0000001002037219 */ /* 0x002fe20000001203 */
[----:B--2---:R-:W-:Y:S01]  /*22fe0*/  VIADD R5, R14, 0xffffffff ;  /* 0xffffffff0e057836 */ /* 0x004fe20000000000 */
[----:B------:R-:W-:Y:S01]  /*22ff0*/  LOP3.LUT R2, R11, R24, RZ, 0xc0, !PT ;  /* 0x000000180b027212 */ /* 0x000fe200078ec0ff */
[----:B------:R-:W-:Y:S01]  /*23000*/  IMAD.MOV R12, RZ, RZ, -R12 ;  /* 0x000000ffff0c7224 */ /* 0x000fe200078e0a0c */
[----:B------:R-:W-:-:S03]  /*23010*/  MOV R6, R10 ;  /* 0x0000000a00067202 */ /* 0x000fc60000000f00 */
[----:B------:R-:W-:Y:S01]  /*23020*/  IMAD R2, R18, R3, R2 ;  /* 0x0000000312027224 */ /* 0x000fe200078e0202 */
[----:B---3--:R-:W-:Y:S02]  /*23030*/  ISETP.NE.AND P0, PT, R4, 0x1, PT ;  /* 0x000000010400780c */ /* 0x008fe40003f05270 */
[----:B------:R-:W-:Y:S02]  /*23040*/  IADD3 R4, -R3, RZ, RZ ;  /* 0x000000ff03047210 */ /* 0x000fe40007ffe1ff */
[----:B------:R-:W-:-:S09]  /*23050*/  LOP3.LUT R3, R8, R5, RZ, 0xc0, !PT ;  /* 0x0000000508037212 */ /* 0x000fd200078ec0ff */
[----:B------:R-:W-:Y:S02]  /*23060*/  @P0 IMAD R19, R15, R12, R0 ;  /* 0x0000000c0f130224 */ /* 0x000fe400078e0200 */
[----:B0-----:R-:W-:Y:S02]  /*23070*/  IMAD R0, R4, R22, R13 ;  /* 0x0000001604007224 */ /* 0x001fe400078e020d */
[----:B------:R-:W-:Y:S02]  /*23080*/  IMAD R5, R2, R23, R19 ;  /* 0x0000001702057224 */ /* 0x000fe400078e0213 */
[----:B------:R-:W-:Y:S02]  /*23090*/  IMAD R0, R0, R14, R3 ;  /* 0x0000000e00007224 */ /* 0x000fe400078e0203 */
[----:B------:R-:W-:-:S03]  /*230a0*/  IMAD.MOV.U32 R4, RZ, RZ, 0x1 ;  /* 0x00000001ff047424 */ /* 0x000fc600078e00ff */
[----:B------:R-:W-:Y:S02]  /*230b0*/  SEL R7, R0, R5, !P0 ;  /* 0x0000000500077207 */ /* 0x000fe40004000000 */
[----:B------:R-:W-:-:S07]  /*230c0*/  SEL R5, R5, R0, !P0 ;  /* 0x0000000005057207 */ /* 0x000fce0004000000 */
.L_x_541:
[----:B------:R-:W-:-:S08]  /*230d0*/  NOP ;  /* 0x0000000000007918 */ /* 0x000fd00000000000 */
[----:B------:R-:W0:-:S00]  /*230e0*/  USETMAXREG.DEALLOC.CTAPOOL 0x28 ;  /* 0x00000028000079c8 */ /* 0x000e0000080e0500 */
[----:B------:R-:W-:-:S13]  /*230f0*/  ISETP.NE.AND P0, PT, RZ, UR8, PT ;  /* 0x00000008ff007c0c */ /* 0x000fda000bf05270 */
[----:B------:R-:W-:Y:S05]  /*23100*/  @P0 EXIT ;  /* 0x000000000000094d */ /* 0x000fea0003800000 */
[----:B0-----:R-:W-:Y:S01]  /*23110*/  LOP3.LUT P0, RZ, R4, 0xff, RZ, 0xc0, !PT ;  /* 0x000000ff04ff7812 */ /* 0x001fe2000780c0ff */
[----:B------:R-:W-:Y:S01]  /*23120*/  IMAD.MOV.U32 R8, RZ, RZ, 0x1 ;  /* 0x00000001ff087424 */ /* 0x000fe200078e00ff */
[----:B------:R-:W-:-:S11]  /*23130*/  MOV R0, RZ ;  /* 0x000000ff00007202 */ /* 0x000fd60000000f00 */
[----:B------:R-:W-:Y:S05]  /*23140*/  @!P0 BRA `(.L_x_544) ;  /* 0x0000000c00808947 */ /* 0x000fea0003800000 */
[----:B------:R-:W0:Y:S01]  /*23150*/  LDC R0, c[0x0][0x28c] ;  /* 0x0000a300ff007b82 */ /* 0x000e220000000800 */
[----:B------:R-:W1:Y:S01]  /*23160*/  S2R R2, SR_TID.X ;  /* 0x0000000000027919 */ /* 0x000e620000002100 */
[----:B------:R-:W-:Y:S01]  /*23170*/  ULDC UR5, c[0x0][0x658] ;  /* 0x0001960000057ab9 */ /* 0x000fe20000000800 */
[----:B------:R-:W-:Y:S01]  /*23180*/  UMOV UR7, 0xffffffff ;  /* 0xffffffff00077882 */ /* 0x000fe20000000000 */
[----:B------:R-:W-:Y:S01]  /*23190*/  ULDC UR6, c[0x0][0xc] ;  /* 0x0000030000067ab9 */ /* 0x000fe20000000800 */
[----:B------:R-:W-:Y:S01]  /*231a0*/  USHF.L.U32 UR9, UR7, UR5, URZ ;  /* 0x0000000507097299 */ /* 0x000fe2000800063f */
[----:B------:R-:W-:Y:S01]  /*231b0*/  BSSY B0, `(.L_x_544) ;  /* 0x00000d9000007945 */ /* 0x000fe20003800000 */
[----:B------:R-:W-:Y:S01]  /*231c0*/  UMOV UR8, 0x1 ;  /* 0x0000000100087882 */ /* 0x000fe20000000000 */
[----:B------:R-:W-:Y:S01]  /*231d0*/  ULDC UR7, c[0x0][0x10] ;  /* 0x0000040000077ab9 */ /* 0x000fe20000000800 */
[----:B------:R-:W-:Y:S01]  /*231e0*/  USHF.L.U32 UR5, UR8, UR5, URZ ;  /* 0x0000000508057299 */ /* 0x000fe2000800063f */
[----:B------:R-:W-:Y:S01]  /*231f0*/  MOV R10, 0x1 ;  /* 0x00000001000a7802 */ /* 0x000fe20000000f00 */
[----:B------:R-:W-:Y:S01]  /*23200*/  UIMAD.WIDE.U32 UR6, UR6, UR7, URZ ;  /* 0x00000007060672a5 */ /* 0x000fe2000f8e003f */
[----:B------:R-:W-:Y:S01]  /*23210*/  IMAD.MOV.U32 R8, RZ, RZ, 0x1 ;  /* 0x00000001ff087424 */ /* 0x000fe200078e00ff */
[----:B------:R-:W-:Y:S01]  /*23220*/  ULDC UR8, c[0x0][0x14] ;  /* 0x0000050000087ab9 */ /* 0x000fe20000000800 */
[----:B------:R-:W-:Y:S01]  /*23230*/  ULDC UR4, c[0x0][0x600] ;  /* 0x0001800000047ab9 */ /* 0x000fe20000000800 */
[----:B------:R-:W-:-:S02]  /*23240*/  UIMAD.WIDE.U32 UR30, UR6, UR8, URZ ;  /* 0x00000008061e72a5 */ /* 0x000fc4000f8e003f */
[----:B------:R-:W-:Y:S02]  /*23250*/  UIMAD UR7, UR7, UR8, URZ ;  /* 0x00000008070772a4 */ /* 0x000fe4000f8e023f */
[----:B------:R-:W-:Y:S02]  /*23260*/  ULOP3.LUT UR13, UR40, 0x2, URZ, 0xfc, !UPT ;  /* 0x00000002280d7892 */ /* 0x000fe4000f8efc3f */
[----:B------:R-:W-:Y:S02]  /*23270*/  UIADD3 UR4, UR4, -0x1, URZ ;  /* 0xffffffff04047890 */ /* 0x000fe4000fffe03f */
[----:B------:R-:W-:Y:S01]  /*23280*/  ULOP3.LUT UR6, URZ, UR9, URZ, 0x33, !UPT ;  /* 0x000000093f067292 */ /* 0x000fe2000f8e333f */
[----:B0-----:R-:W-:Y:S01]  /*23290*/  VIADD R0, R0, 0x7f ;  /* 0x0000007f00007836 */ /* 0x001fe20000000000 */
[----:B------:R-:W-:Y:S01]  /*232a0*/  UIADD3 UR7, UR31, UR7, URZ ;  /* 0x000000071f077290 */ /* 0x000fe2000fffe03f */
[----:B------:R-:W-:-:S03]  /*232b0*/  ULDC.64 UR38, c[0x0][0x198] ;  /* 0x0000660000267ab9 */ /* 0x000fc60000000a00 */
[----:B------:R-:W-:-:S04]  /*232c0*/  SHF.R.S32.HI R3, RZ, 0x1f, R0 ;  /* 0x0000001fff037819 */ /* 0x000fc80000011400 */
[----:B------:R-:W-:Y:S02]  /*232d0*/  LEA.HI R3, R3, R0, RZ, 0x7 ;  /* 0x0000000003037211 */ /* 0x000fe400078f38ff */
[C---:B-1----:R-:W-:Y:S02]  /*232e0*/  LOP3.LUT P2, RZ, R2.reuse, 0x7f, RZ, 0xc0, !PT ;  /* 0x0000007f02ff7812 */ /* 0x042fe4000784c0ff */
[----:B------:R-:W-:Y:S02]  /*232f0*/  SHF.R.S32.HI R11, RZ, 0x7, R3 ;  /* 0x00000007ff0b7819 */ /* 0x000fe40000011403 */
[----:B------:R-:W-:Y:S02]  /*23300*/  LOP3.LUT P0, RZ, R2, 0x1f, RZ, 0xc0, !PT ;  /* 0x0000001f02ff7812 */ /* 0x000fe4000780c0ff */
[----:B------:R-:W-:Y:S01]  /*23310*/  MOV R0, RZ ;  /* 0x000000ff00007202 */ /* 0x000fe20000000f00 */
[----:B------:R-:W-:Y:S01]  /*23320*/  VIADD R9, R11, 0x1 ;  /* 0x000000010b097836 */ /* 0x000fe20000000000 */
[----:B------:R-:W-:-:S13]  /*23330*/  PLOP3.LUT P0, PT, P0, P2, PT, 0x8a, 0x0 ;  /* 0x000000000000781c */ /* 0x000fda0000705172 */
.L_x_556:
[----:B------:R-:W-:-:S03]  /*23340*/  UMOV UR8, 0xffffffff ;  /* 0xffffffff00087882 */ /* 0x000fc60000000000 */
[----:B------:R-:W-:Y:S05]  /*23350*/  BRA.DIV UR8, `(.L_x_545) ;  /* 0x0000000e08a47947 */ /* 0x000fea000b800000 */
[----:B------:R-:W-:-:S13]  /*23360*/  ELECT P6, URZ, PT ;  /* 0x00000000003f782f */ /* 0x000fda00038c0000 */
.L_x_565:
[----:B------:R-:W0:Y:S01]  /*23370*/  LDC R2, c[0x0][0x28c] ;  /* 0x0000a300ff027b82 */ /* 0x000e220000000800 */
[----:B------:R-:W-:Y:S01]  /*23380*/  BSSY B1, `(.L_x_546) ;  /* 0x0000044000017945 */ /* 0x000fe20003800000 */
[----:B0-----:R-:W-:-:S13]  /*23390*/  ISETP.LT.OR P6, PT, R2, 0x1, !P6 ;  /* 0x000000010200780c */ /* 0x001fda00077c1670 */
[----:B------:R-:W-:Y:S05]  /*233a0*/  @P6 BRA `(.L_x_547) ;  /* 0x0000000400046947 */ /* 0x000fea0003800000 */
[----:B------:R-:W-:Y:S01]  /*233b0*/  IMAD R13, R5, 0xc0, RZ ;  /* 0x000000c0050d7824 */ /* 0x000fe200078e02ff */
[----:B------:R-:W-:Y:S01]  /*233c0*/  SHF.L.U32 R14, R7, 0x8, RZ ;  /* 0x00000008070e7819 */ /* 0x000fe200000006ff */
[----:B------:R-:W-:Y:S01]  /*233d0*/  IMAD.MOV.U32 R16, RZ, RZ, RZ ;  /* 0x000000ffff107224 */ /* 0x000fe200078e00ff */
[----:B------:R-:W-:Y:S01]  /*233e0*/  MOV R2, R9 ;  /* 0x0000000900027202 */ /* 0x000fe20000000f00 */
[----:B------:R-:W-:Y:S01]  /*233f0*/  IMAD.MOV.U32 R3, RZ, RZ, R8 ;  /* 0x000000ffff037224 */ /* 0x000fe200078e0008 */
[----:B------:R-:W-:-:S07]  /*23400*/  MOV R4, R0 ;  /* 0x0000000000047202 */ /* 0x000fce0000000f00 */
.L_x_551:
[----:B------:R-:W0:Y:S01]  /*23410*/  S2R R12, SR_CgaCtaId ;  /* 0x00000000000c7919 */ /* 0x000e220000008800 */
[----:B------:R-:W-:Y:S01]  /*23420*/  MOV R5, 0x400 ;  /* 0x0000040000057802 */ /* 0x000fe20000000f00 */
[----:B------:R-:W1:Y:S03]  /*23430*/  @!P2 LDC R7, c[0x0][0x500] ;  /* 0x00014000ff07ab82 */ /* 0x000e660000000800 */
[----:B0-----:R-:W-:Y:S02]  /*23440*/  LEA R15, R12, R5, 0x18 ;  /* 0x000000050c0f7211 */ /* 0x001fe400078ec0ff */
[----:B------:R-:W-:-:S03]  /*23450*/  SHF.L.U32 R5, R3, 0x1f, RZ ;  /* 0x0000001f03057819 */ /* 0x000fc600000006ff */
[----:B------:R-:W-:-:S04]  /*23460*/  IMAD R12, R4, 0x8, R15 ;  /* 0x00000008040c7824 */ /* 0x000fc800078e020f */
[----:B------:R-:W0:Y:S02]  /*23470*/  SYNCS.PHASECHK.TRANS64.TRYWAIT P1, [R12+URZ+0x10], R5 ;  /* 0x000010050c0075a7 */ /* 0x000e24000802017f */
[----:B01----:R-:W-:Y:S05]  /*23480*/  @!P1 BRA `(.L_x_548) ;  /* 0x0000000c00789947 */ /* 0x003fea0003800000 */
.L_x_566:
[----:B------:R-:W-:Y:S01]  /*23490*/  UPRMT UR8, UR13, 0x9910, URZ ;  /* 0x000099100d087896 */ /* 0x000fe2000800003f */
[----:B------:R1:W-:Y:S03]  /*234a0*/  @!P2 SYNCS.ARRIVE.TRANS64 RZ, [R12+URZ], R7 ;  /* 0x000000070cffa9a7 */ /* 0x0003e6000800003f */
[----:B------:R-:W-:-:S06]  /*234b0*/  UISETP.NE.AND UP0, UPT, UR8, 0x2, UPT ;  /* 0x000000020800788c */ /* 0x000fcc000bf05270 */
[----:B------:R-:W-:-:S13]  /*234c0*/  PLOP3.LUT P1, PT, PT, PT, UP0, 0x80, 0x0 ;  /* 0x000000000000781c */ /* 0x000fda0003f2f008 */
[----:B-1----:R-:W-:Y:S05]  /*234d0*/  @P1 BRA `(.L_x_549) ;  /* 0x0000000000041947 */ /* 0x002fea0003800000 */
[----:B------:R-:W-:Y:S01]  /*234e0*/  BPT.TRAP 0x1 ;  /* 0x000000040000795c */ /* 0x000fe20000300000 */
.L_x_549:
[----:B------:R-:W-:Y:S05]  /*234f0*/  @P0 BRA `(.L_x_550) ;  /* 0x0000000000040947 */ /* 0x000fea0003800000 */
[----:B------:R-:W-:Y:S01]  /*23500*/  BPT.TRAP 0x1 ;  /* 0x000000040000795c */ /* 0x000fe20000300000 */
.L_x_550:
[C---:B0-----:R-:W-:Y:S01]  /*23510*/  IMAD R5, R4.reuse, 0xc000, R15 ;  /* 0x0000c00004057824 */ /* 0x041fe200078e020f */
[----:B------:R-:W-:Y:S01]  /*23520*/  LEA R15, R4, R15, 0x10 ;  /* 0x0000000f040f7211 */ /* 0x000fe200078e80ff */
[----:B------:R-:W-:Y:S01]  /*23530*/  UIADD3 UR14, UP0, UR38, 0xf0, URZ ;  /* 0x000000f0260e7890 */ /* 0x000fe2000ff1e03f */
[----:B------:R-:W-:Y:S01]  /*23540*/  R2UR UR34, R16 ;  /* 0x00000000102272ca */ /* 0x000fe200000e0000 */
[----:B------:R-:W-:Y:S01]  /*23550*/  UIADD3 UR42, UP1, UR38, 0x1f0, URZ ;  /* 0x000001f0262a7890 */ /* 0x000fe2000ff3e03f */
[----:B------:R-:W-:Y:S01]  /*23560*/  R2UR UR24, R5 ;  /* 0x00000000051872ca */ /* 0x000fe200000e0000 */
[----:B------:R-:W-:Y:S01]  /*23570*/  UIADD3.X UR15, URZ, UR39, URZ, UP0, !UPT ;  /* 0x000000273f0f7290 */ /* 0x000fe200087fe43f */
[----:B------:R-:W-:Y:S01]  /*23580*/  R2UR UR8, R15 ;  /* 0x000000000f0872ca */ /* 0x000fe200000e0000 */
[----:B------:R-:W-:Y:S01]  /*23590*/  UIADD3.X UR43, URZ, UR39, URZ, UP1, !UPT ;  /* 0x000000273f2b7290 */ /* 0x000fe20008ffe43f */
[----:B------:R-:W-:Y:S01]  /*235a0*/  R2UR UR33, R12 ;  /* 0x000000000c2172ca */ /* 0x000fe200000e0000 */
[----:B------:R-:W-:Y:S01]  /*235b0*/  VIADD R4, R4, 0x1 ;  /* 0x0000000104047836 */ /* 0x000fe20000000000 */
[----:B------:R-:W-:Y:S01]  /*235c0*/  R2UR UR36, R6 ;  /* 0x00000000062472ca */ /* 0x000fe200000e0000 */
[----:B------:R-:W-:Y:S01]  /*235d0*/  UMOV UR22, 0x0 ;  /* 0x0000000000167882 */ /* 0x000fe20000000000 */
[----:B------:R-:W-:Y:S01]  /*235e0*/  R2UR UR35, R13 ;  /* 0x000000000d2372ca */ /* 0x000fe200000e0000 */
[----:B------:R-:W-:Y:S01]  /*235f0*/  UMOV UR23, 0x10000000 ;  /* 0x1000000000177882 */ /* 0x000fe20000000000 */
[----:B------:R-:W-:Y:S01]  /*23600*/  IADD3 R2, R2, -0x1, RZ ;  /* 0xffffffff02027810 */ /* 0x000fe20007ffe0ff */
[----:B------:R-:W-:Y:S01]  /*23610*/  UIADD3 UR26, UR34, 0x40, URZ ;  /* 0x00000040221a7890 */ /* 0x000fe2000fffe03f */
[----:B------:R-:W-:Y:S01]  /*23620*/  R2UR UR19, R14 ;  /* 0x000000000e1372ca */ /* 0x000fe200000e0000 */
[----:B------:R-:W-:Y:S01]  /*23630*/  UIADD3 UR32, UR24, 0x100, URZ ;  /* 0x0000010018207890 */ /* 0x000fe2000fffe03f */
[----:B------:R-:W-:Y:S01]  /*23640*/  ISETP.GT.AND P3, PT, R2, 0x1, PT ;  /* 0x000000010200780c */ /* 0x000fe20003f64270 */
[----:B------:R-:W-:Y:S01]  /*23650*/  UIADD3 UR24, UR24, 0x6100, URZ ;  /* 0x0000610018187890 */ /* 0x000fe2000fffe03f */
[----:B------:R-:W-:Y:S01]  /*23660*/  ISETP.NE.AND P1, PT, R4, 0x2, PT ;  /* 0x000000020400780c */ /* 0x000fe20003f25270 */
[----:B------:R-:W-:Y:S01]  /*23670*/  UIADD3 UR16, UR8, 0x18100, URZ ;  /* 0x0001810008107890 */ /* 0x000fe2000fffe03f */
[----:B------:R-:W-:Y:S01]  /*23680*/  VIADD R16, R16, 0x80 ;  /* 0x0000008010107836 */ /* 0x000fe20000000000 */
[----:B------:R-:W-:Y:S01]  /*23690*/  UIADD3 UR8, UR8, 0x20100, URZ ;  /* 0x0002010008087890 */ /* 0x000fe2000fffe03f */
[----:B------:R-:W-:Y:S01]  /*236a0*/  SEL R12, RZ, 0x1, P1 ;  /* 0x00000001ff0c7807 */ /* 0x000fe20000800000 */
[----:B------:R-:W-:Y:S01]  /*236b0*/  UMOV UR25, UR33 ;  /* 0x0000002100197c82 */ /* 0x000fe20008000000 */
[----:B------:R-:W-:Y:S01]  /*236c0*/  UMOV UR28, UR36 ;  /* 0x00000024001c7c82 */ /* 0x000fe20008000000 */
[----:B------:R-:W-:Y:S01]  /*236d0*/  UMOV UR27, UR35 ;  /* 0x00000023001b7c82 */ /* 0x000fe20008000000 */
[----:B------:R-:W-:Y:S01]  /*236e0*/  UMOV UR17, UR33 ;  /* 0x0000002100117c82 */ /* 0x000fe20008000000 */
[----:B------:R-:W-:Y:S01]  /*236f0*/  UMOV UR18, UR34 ;  /* 0x0000002200127c82 */ /* 0x000fe20008000000 */
[----:B------:R-:W-:Y:S01]  /*23700*/  UMOV UR20, UR36 ;  /* 0x0000002400147c82 */ /* 0x000fe20008000000 */
[----:B------:R0:W-:Y:S01]  /*23710*/  UTMALDG.3D [UR32], [UR14], desc[UR22] ;  /* 0x000016200e0075b4 */ /* 0x0001e20008011000 */
[----:B------:R-:W-:Y:S01]  /*23720*/  UMOV UR9, UR33 ;  /* 0x0000002100097c82 */ /* 0x000fe20008000000 */
[----:B------:R-:W-:Y:S01]  /*23730*/  UMOV UR11, UR19 ;  /* 0x00000013000b7c82 */ /* 0x000fe20008000000 */
[----:B------:R-:W-:Y:S01]  /*23740*/  UMOV UR12, UR36 ;  /* 0x00000024000c7c82 */ /* 0x000fe20008000000 */
[----:B------:R-:W-:Y:S01]  /*23750*/  UMOV UR10, UR26 ;  /* 0x0000001a000a7c82 */ /* 0x000fe20008000000 */
[----:B------:R-:W-:-:S02]  /*23760*/  LOP3.LUT R3, R3, R12, RZ, 0x3c, !PT ;  /* 0x0000000c03037212 */ /* 0x000fc400078e3cff */
[----:B------:R-:W-:Y:S01]  /*23770*/  SEL R4, R4, RZ, P1 ;  /* 0x000000ff04047207 */ /* 0x000fe20000800000 */
[----:B------:R0:W-:Y:S01]  /*23780*/  UTMALDG.3D [UR24], [UR14], desc[UR22] ;  /* 0x000016180e0075b4 */ /* 0x0001e20008011000 */
[----:B------:R0:W-:Y:S01]  /*23790*/  UTMALDG.3D [UR16], [UR42], desc[UR22] ;  /* 0x000016102a0075b4 */ /* 0x0001e20008011000 */
[----:B------:R0:W-:Y:S02]  /*237a0*/  UTMALDG.3D [UR8], [UR42], desc[UR22] ;  /* 0x000016082a0075b4 */ /* 0x0001e40008011000 */
[----:B0-----:R-:W-:Y:S05]  /*237b0*/  @P3 BRA `(.L_x_551) ;  /* 0xfffffffc00143947 */ /* 0x001fea000383ffff */
.L_x_547:
[----:B------:R-:W-:Y:S05]  /*237c0*/  BSYNC B1 ;  /* 0x0000000000017941 */ /* 0x000fea0003800000 */
.L_x_546:
[----:B------:R-:W2:Y:S01]  /*237d0*/  LDL.LU R18, [R1+0x200] ;  /* 0x0002000001127983 */ /* 0x000ea20000300800 */
[----:B------:R-:W-:Y:S01]  /*237e0*/  LOP3.LUT P3, RZ, R10, 0xff, RZ, 0xc0, !PT ;  /* 0x000000ff0aff7812 */ /* 0x000fe2000786c0ff */
[----:B------:R-:W-:Y:S01]  /*237f0*/  ULDC.64 UR8, c[0x0][0x650] ;  /* 0x0001940000087ab9 */ /* 0x000fe20000000a00 */
[----:B------:R-:W-:Y:S01]  /*23800*/  IADD3 R0, R11, R0, RZ ;  /* 0x000000000b007210 */ /* 0x000fe20007ffe0ff */
[----:B------:R-:W-:Y:S01]  /*23810*/  BSSY B1, `(.L_x_552) ;  /* 0x0000070000017945 */ /* 0x000fe20003800000 */
[----:B------:R-:W-:Y:S01]  /*23820*/  IMAD.MOV.U32 R5, RZ, RZ, -0x1 ;  /* 0xffffffffff057424 */ /* 0x000fe200078e00ff */
[----:B------:R-:W-:Y:S01]  /*23830*/  MOV R7, 0xffffffff ;  /* 0xffffffff00077802 */ /* 0x000fe20000000f00 */
[----:B------:R-:W-:Y:S01]  /*23840*/  IMAD.MOV.U32 R6, RZ, RZ, -0x1 ;  /* 0xffffffffff067424 */ /* 0x000fe200078e00ff */
[----:B------:R-:W-:Y:S02]  /*23850*/  ISETP.GT.U32.AND P1, PT, R0, 0x1, PT ;  /* 0x000000010000780c */ /* 0x000fe40003f24070 */
[----:B------:R-:W-:-:S02]  /*23860*/  SHF.R.U32.HI R2, RZ, 0x1, R0 ;  /* 0x00000001ff027819 */ /* 0x000fc40000011600 */
[----:B------:R-:W-:Y:S02]  /*23870*/  ISETP.LT.U32.AND P1, PT, R11, 0x2, P1 ;  /* 0x000000020b00780c */ /* 0x000fe40000f21070 */
[----:B------:R-:W0:Y:S01]  /*23880*/  @P3 S2R R4, SR_CgaCtaId ;  /* 0x0000000000043919 */ /* 0x000e220000008800 */
[----:B------:R-:W-:Y:S02]  /*23890*/  @P3 MOV R3, 0x400 ;  /* 0x0000040000033802 */ /* 0x000fe40000000f00 */
[----:B------:R-:W-:Y:S02]  /*238a0*/  LOP3.LUT R2, R2, 0x1, RZ, 0xc0, !PT ;  /* 0x0000000102027812 */ /* 0x000fe400078ec0ff */
[----:B------:R-:W-:Y:S02]  /*238b0*/  LOP3.LUT R0, R0, 0x1, RZ, 0xc0, !PT ;  /* 0x0000000100007812 */ /* 0x000fe400078ec0ff */
[----:B------:R-:W-:Y:S02]  /*238c0*/  PRMT R10, RZ, 0x7610, R10 ;  /* 0x00007610ff0a7816 */ /* 0x000fe4000000000a */
[----:B0-----:R-:W-:-:S04]  /*238d0*/  @P3 LEA R3, R4, R3, 0x18 ;  /* 0x0000000304033211 */ /* 0x001fc800078ec0ff */
[----:B------:R0:W-:Y:S01]  /*238e0*/  @P3 SYNCS.ARRIVE.TRANS64.A1T0 RZ, [R3+URZ+0x38], RZ ;  /* 0x000038ff03ff39a7 */ /* 0x0001e2000810003f */
[----:B------:R-:W-:-:S04]  /*238f0*/  ISETP.NE.U32.AND P3, PT, R2, 0x1, PT ;  /* 0x000000010200780c */ /* 0x000fc80003f65070 */
[----:B------:R-:W-:Y:S02]  /*23900*/  ISETP.GT.U32.AND P3, PT, R11, 0x1, !P3 ;  /* 0x000000010b00780c */ /* 0x000fe40005f64070 */
[----:B0-----:R-:W-:Y:S02]  /*23910*/  SEL R3, RZ, 0x1, !P1 ;  /* 0x00000001ff037807 */ /* 0x001fe40004800000 */
[----:B------:R-:W-:-:S04]  /*23920*/  SEL R2, RZ, 0x1, !P3 ;  /* 0x00000001ff027807 */ /* 0x000fc80005800000 */
[----:B------:R-:W-:Y:S02]  /*23930*/  LOP3.LUT R8, R2, R8, R3, 0x96, !PT ;  /* 0x0000000802087212 */ /* 0x000fe400078e9603 */
[----:B------:R-:W-:Y:S02]  /*23940*/  PRMT R2, RZ, 0x7610, R2 ;  /* 0x00007610ff027816 */ /* 0x000fe40000000002 */
[----:B--2---:R-:W-:-:S04]  /*23950*/  IADD3 R18, P4, R18, UR30, RZ ;  /* 0x0000001e12127c10 */ /* 0x004fc8000ff9e0ff */
[----:B------:R-:W-:Y:S01]  /*23960*/  IADD3.X R17, R17, UR7, RZ, P4, !PT ;  /* 0x0000000711117c10 */ /* 0x000fe2000a7fe4ff */
[----:B------:R0:W-:Y:S01]  /*23970*/  STL [R1+0x200], R18 ;  /* 0x0002001201007387 */ /* 0x0001e20000100800 */
[----:B------:R-:W-:-:S04]  /*23980*/  ISETP.GE.U32.AND P4, PT, R18, UR8, PT ;  /* 0x0000000812007c0c */ /* 0x000fc8000bf86070 */
[----:B------:R-:W-:-:S13]  /*23990*/  ISETP.GE.U32.AND.EX P1, PT, R17, UR9, PT, P4 ;  /* 0x0000000911007c0c */ /* 0x000fda000bf26140 */
[----:B0-----:R-:W-:Y:S05]  /*239a0*/  @P1 BRA `(.L_x_553) ;  /* 0x0000000400581947 */ /* 0x001fea0003800000 */
[----:B------:R-:W-:Y:S01]  /*239b0*/  ULDC.64 UR8, c[0x0][0x628] ;  /* 0x00018a0000087ab9 */ /* 0x000fe20000000a00 */
[----:B------:R-:W0:Y:S01]  /*239c0*/  S2R R13, SR_CTAID.X ;  /* 0x00000000000d7919 */ /* 0x000e220000002500 */
[----:B------:R-:W-:Y:S01]  /*239d0*/  ISETP.NE.U32.AND P1, PT, RZ, UR8, PT ;  /* 0x00000008ff007c0c */ /* 0x000fe2000bf25070 */
[----:B------:R-:W-:Y:S01]  /*239e0*/  ULDC UR11, c[0x0][0x630] ;  /* 0x00018c00000b7ab9 */ /* 0x000fe20000000800 */
[----:B------:R-:W-:Y:S01]  /*239f0*/  MOV R2, R18 ;  /* 0x0000001200027202 */ /* 0x000fe20000000f00 */
[----:B------:R-:W1:Y:S01]  /*23a00*/  S2R R12, SR_CTAID.Y ;  /* 0x00000000000c7919 */ /* 0x000e620000002600 */
[----:B------:R-:W-:Y:S01]  /*23a10*/  ISETP.NE.AND.EX P1, PT, RZ, UR9, PT, P1 ;  /* 0x00000009ff007c0c */ /* 0x000fe2000bf25310 */
[----:B------:R-:W-:-:S12]  /*23a20*/  IMAD.MOV.U32 R3, RZ, RZ, R17 ;  /* 0x000000ffff037224 */ /* 0x000fd800078e0011 */
[----:B------:R-:W-:Y:S05]  /*23a30*/  @!P1 BRA `(.L_x_554) ;  /* 0x0000000000289947 */ /* 0x000fea0003800000 */
[----:B------:R-:W-:Y:S02]  /*23a40*/  ULDC UR10, c[0x0][0x634] ;  /* 0x00018d00000a7ab9 */ /* 0x000fe40000000800 */
[----:B------:R-:W-:-:S04]  /*23a50*/  IADD3 R7, P1, R18, UR10, RZ ;  /* 0x0000000a12077c10 */ /* 0x000fc8000ff3e0ff */
[----:B------:R-:W-:-:S05]  /*23a60*/  IADD3.X R15, RZ, R17, RZ, P1, !PT ;  /* 0x00000011ff0f7210 */ /* 0x000fca0000ffe4ff */
[----:B------:R-:W-:-:S04]  /*23a70*/  IMAD.WIDE.U32 R4, R15, UR8, RZ ;  /* 0x000000080f047c25 */ /* 0x000fc8000f8e00ff */
[----:B------:R-:W-:-:S04]  /*23a80*/  IMAD.WIDE.U32 R4, P1, R7, UR9, R4 ;  /* 0x0000000907047c25 */ /* 0x000fc8000f820004 */
[----:B------:R-:W-:Y:S01]  /*23a90*/  IMAD.WIDE.U32 R6, R7, UR8, RZ ;  /* 0x0000000807067c25 */ /* 0x000fe2000f8e00ff */
[----:B------:R-:W-:-:S03]  /*23aa0*/  MOV R2, R5 ;  /* 0x0000000500027202 */ /* 0x000fc60000000f00 */
[----:B------:R-:W-:Y:S01]  /*23ab0*/  IMAD.X R3, RZ, RZ, RZ, P1 ;  /* 0x000000ffff037224 */ /* 0x000fe200008e06ff */
[----:B------:R-:W-:-:S05]  /*23ac0*/  IADD3 RZ, P1, R7, R4, RZ ;  /* 0x0000000407ff7210 */ /* 0x000fca0007f3e0ff */
[----:B------:R-:W-:-:S08]  /*23ad0*/  IMAD.WIDE.U32.X R2, R15, UR9, R2, P1 ;  /* 0x000000090f027c25 */ /* 0x000fd000088e0402 */
.L_x_554:
[--C-:B------:R-:W-:Y:S01]  /*23ae0*/  SHF.R.U64 R6, R2, UR11, R3.reuse ;  /* 0x0000000b02067c19 */ /* 0x100fe20008001203 */
[----:B------:R-:W-:Y:S01]  /*23af0*/  ULDC.64 UR8, c[0x0][0x620] ;  /* 0x0001880000087ab9 */ /* 0x000fe20000000a00 */
[----:B------:R-:W-:Y:S01]  /*23b00*/  SHF.R.U32.HI R2, RZ, UR11, R3 ;  /* 0x0000000bff027c19 */ /* 0x000fe20008011603 */
[----:B------:R-:W-:Y:S01]  /*23b10*/  IMAD.MOV.U32 R3, RZ, RZ, R17 ;  /* 0x000000ffff037224 */ /* 0x000fe200078e0011 */
[----:B------:R-:W-:Y:S01]  /*23b20*/  IADD3 R5, P1, RZ, -R6, RZ ;  /* 0x80000006ff057210 */ /* 0x000fe20007f3e0ff */
[----:B------:R-:W-:Y:S01]  /*23b30*/  ULDC.64 UR14, c[0x0][0x640] ;  /* 0x00019000000e7ab9 */ /* 0x000fe20000000a00 */
[----:B0-----:R-:W-:Y:S01]  /*23b40*/  I2FP.F32.U32 R7, R13 ;  /* 0x0000000d00077245 */ /* 0x001fe20000201000 */
[----:B------:R-:W0:Y:S01]  /*23b50*/  LDC R15, c[0x0][0x148] ;  /* 0x00005200ff0f7b82 */ /* 0x000e220000000800 */
[----:B------:R-:W-:Y:S01]  /*23b60*/  ULDC UR10, c[0x0][0x608] ;  /* 0x00018200000a7ab9 */ /* 0x000fe20000000800 */
[----:B------:R-:W-:Y:S01]  /*23b70*/  IMAD.X R2, RZ, RZ, ~R2, P1 ;  /* 0x000000ffff027224 */ /* 0x000fe200008e0e02 */
[----:B------:R-:W-:-:S03]  /*23b80*/  ISETP.NE.U32.AND P1, PT, RZ, UR14, PT ;  /* 0x0000000eff007c0c */ /* 0x000fc6000bf25070 */
[----:B------:R-:W-:Y:S01]  /*23b90*/  IMAD R4, R2, UR8, RZ ;  /* 0x0000000802047c24 */ /* 0x000fe2000f8e02ff */
[----:B------:R-:W-:Y:S02]  /*23ba0*/  MOV R2, R18 ;  /* 0x0000001200027202 */ /* 0x000fe40000000f00 */
[----:B------:R-:W2:Y:S01]  /*23bb0*/  LDC R18, c[0x0][0x144] ;  /* 0x00005100ff127b82 */ /* 0x000ea20000000800 */
[----:B------:R-:W-:Y:S02]  /*23bc0*/  ISETP.NE.AND.EX P1, PT, RZ, UR15, PT, P1 ;  /* 0x0000000fff007c0c */ /* 0x000fe4000bf25310 */
[----:B------:R-:W-:Y:S01]  /*23bd0*/  IMAD.WIDE.U32 R2, R5, UR8, R2 ;  /* 0x0000000805027c25 */ /* 0x000fe2000f8e0002 */
[----:B------:R-:W-:-:S03]  /*23be0*/  ULDC UR8, c[0x0][0x150] ;  /* 0x0000540000087ab9 */ /* 0x000fc60000000800 */
[----:B------:R-:W-:Y:S02]  /*23bf0*/  IMAD R5, R5, UR9, R4 ;  /* 0x0000000905057c24 */ /* 0x000fe4000f8e0204 */
[----:B------:R-:W-:Y:S01]  /*23c00*/  FMUL R4, R7, UR8 ;  /* 0x0000000807047c20 */ /* 0x000fe20008400000 */
[----:B------:R-:W-:Y:S01]  /*23c10*/  ULDC UR8, c[0x0][0x618] ;  /* 0x0001860000087ab9 */ /* 0x000fe20000000800 */
[----:B------:R-:W-:Y:S01]  /*23c20*/  ULDC UR9, c[0x0][0x154] ;  /* 0x0000550000097ab9 */ /* 0x000fe20000000800 */
[----:B------:R-:W-:-:S03]  /*23c30*/  IADD3 R3, R3, R5, RZ ;  /* 0x0000000503037210 */ /* 0x000fc60007ffe0ff */
[----:B------:R-:W3:Y:S01]  /*23c40*/  F2I.U32.TRUNC.NTZ R4, R4 ;  /* 0x0000000400047305 */ /* 0x000ee2000020f000 */
[----:B------:R-:W-:Y:S02]  /*23c50*/  SHF.R.U64 R7, R2, UR8, R3 ;  /* 0x0000000802077c19 */ /* 0x000fe40008001203 */
[----:B-1----:R-:W-:-:S05]  /*23c60*/  I2FP.F32.U32 R2, R12 ;  /* 0x0000000c00027245 */ /* 0x002fca0000201000 */
[----:B------:R-:W-:Y:S01]  /*23c70*/  FMUL R5, R2, UR9 ;  /* 0x0000000902057c20 */ /* 0x000fe20008400000 */
[----:B------:R-:W-:Y:S01]  /*23c80*/  SHF.R.U32.HI R2, RZ, UR8, R3 ;  /* 0x00000008ff027c19 */ /* 0x000fe20008011603 */
[----:B------:R-:W-:Y:S02]  /*23c90*/  ULDC UR8, c[0x0][0x658] ;  /* 0x0001960000087ab9 */ /* 0x000fe40000000800 */
[----:B------:R1:W4:Y:S01]  /*23ca0*/  F2I.U32.TRUNC.NTZ R20, R5 ;  /* 0x0000000500147305 */ /* 0x000322000020f000 */
[----:B------:R-:W-:Y:S01]  /*23cb0*/  SHF.R.U32.HI R3, RZ, UR10, R2 ;  /* 0x0000000aff037c19 */ /* 0x000fe20008011602 */
[----:B---3--:R-:W-:Y:S01]  /*23cc0*/  IMAD.MOV R4, RZ, RZ, -R4 ;  /* 0x000000ffff047224 */ /* 0x008fe200078e0a04 */
[----:B------:R-:W-:Y:S02]  /*23cd0*/  SHF.R.U64 R16, R7, UR10, R2 ;  /* 0x0000000a07107c19 */ /* 0x000fe40008001202 */
[----:B------:R-:W-:Y:S01]  /*23ce0*/  SHF.R.U32.HI R19, RZ, UR8, R3 ;  /* 0x00000008ff137c19 */ /* 0x000fe20008011603 */
[----:B--2---:R-:W-:Y:S01]  /*23cf0*/  IMAD R13, R18, R4, R13 ;  /* 0x00000004120d7224 */ /* 0x004fe200078e020d */
[----:B------:R-:W-:-:S03]  /*23d00*/  SHF.R.U64 R14, R16, UR8, R3 ;  /* 0x00000008100e7c19 */ /* 0x000fc60008001203 */
[----:B------:R-:W-:Y:S01]  /*23d10*/  IMAD.MOV.U32 R3, RZ, RZ, R19 ;  /* 0x000000ffff037224 */ /* 0x000fe200078e0013 */
[----:B------:R-:W-:Y:S01]  /*23d20*/  MOV R2, R14 ;  /* 0x0000000e00027202 */ /* 0x000fe20000000f00 */
[----:B01--4-:R-:W-:Y:S06]  /*23d30*/  @!P1 BRA `(.L_x_555) ;  /* 0x0000000000289947 */ /* 0x013fec0003800000 */
[----:B------:R-:W-:Y:S02]  /*23d40*/  ULDC UR8, c[0x0][0x64c] ;  /* 0x0001930000087ab9 */ /* 0x000fe40000000800 */
[----:B------:R-:W-:-:S04]  /*23d50*/  IADD3 R3, P1, R14, UR8, RZ ;  /* 0x000000080e037c10 */ /* 0x000fc8000ff3e0ff */
[----:B------:R-:W-:-:S05]  /*23d60*/  IADD3.X R19, RZ, R19, RZ, P1, !PT ;  /* 0x00000013ff137210 */ /* 0x000fca0000ffe4ff */
[----:B------:R-:W-:-:S04]  /*23d70*/  IMAD.WIDE.U32 R4, R19, UR14, RZ ;  /* 0x0000000e13047c25 */ /* 0x000fc8000f8e00ff */
[----:B------:R-:W-:-:S04]  /*23d80*/  IMAD.WIDE.U32 R4, P1, R3, UR15, R4 ;  /* 0x0000000f03047c25 */ /* 0x000fc8000f820004 */
[----:B------:R-:W-:Y:S01]  /*23d90*/  IMAD.WIDE.U32 R2, R3, UR14, RZ ;  /* 0x0000000e03027c25 */ /* 0x000fe2000f8e00ff */
[----:B------:R-:W-:-:S04]  /*23da0*/  MOV R2, R5 ;  /* 0x0000000500027202 */ /* 0x000fc80000000f00 */
[----:B------:R-:W-:Y:S01]  /*23db0*/  IADD3 RZ, P3, R3, R4, RZ ;  /* 0x0000000403ff7210 */ /* 0x000fe20007f7e0ff */
[----:B------:R-:W-:-:S04]  /*23dc0*/  IMAD.X R3, RZ, RZ, RZ, P1 ;  /* 0x000000ffff037224 */ /* 0x000fc800008e06ff */
[----:B------:R-:W-:-:S08]  /*23dd0*/  IMAD.WIDE.U32.X R2, R19, UR15, R2, P3 ;  /* 0x0000000f13027c25 */ /* 0x000fd000098e0402 */
.L_x_555:
[----:B------:R-:W0:Y:S01]  /*23de0*/  LDC R4, c[0x0][0x65c] ;  /* 0x00019700ff047b82 */ /* 0x000e220000000800 */
[----:B------:R-:W-:Y:S01]  /*23df0*/  ULDC UR8, c[0x0][0x648] ;  /* 0x0001920000087ab9 */ /* 0x000fe20000000800 */
[----:B------:R-:W-:Y:S01]  /*23e00*/  LOP3.LUT R16, R16, UR6, RZ, 0xc0, !PT ;  /* 0x0000000610107c12 */ /* 0x000fe2000f8ec0ff */
[----:B------:R-:W-:Y:S01]  /*23e10*/  IMAD.MOV R20, RZ, RZ, -R20 ;  /* 0x000000ffff147224 */ /* 0x000fe200078e0a14 */
[----:B------:R-:W-:Y:S01]  /*23e20*/  SHF.R.U64 R3, R2, UR8, R3 ;  /* 0x0000000802037c19 */ /* 0x000fe20008001203 */
[----:B------:R-:W-:Y:S01]  /*23e30*/  ULDC UR8, c[0x0][0x638] ;  /* 0x00018e0000087ab9 */ /* 0x000fe20000000800 */
[----:B------:R-:W-:Y:S01]  /*23e40*/  LOP3.LUT R7, R7, UR4, RZ, 0xc0, !PT ;  /* 0x0000000407077c12 */ /* 0x000fe2000f8ec0ff */
[----:B------:R-:W-:Y:S01]  /*23e50*/  ULDC UR9, c[0x0][0x610] ;  /* 0x0001840000097ab9 */ /* 0x000fe20000000800 */
[C---:B------:R-:W-:Y:S01]  /*23e60*/  IADD3 R5, -R3.reuse, RZ, RZ ;  /* 0x000000ff03057210 */ /* 0x040fe20007ffe1ff */
[----:B------:R-:W-:Y:S02]  /*23e70*/  IMAD R16, R3, UR5, R16 ;  /* 0x0000000503107c24 */ /* 0x000fe4000f8e0210 */
[----:B------:R-:W-:-:S02]  /*23e80*/  IMAD.MOV.U32 R2, RZ, RZ, 0x1 ;  /* 0x00000001ff027424 */ /* 0x000fc400078e00ff */
[----:B------:R-:W-:Y:S01]  /*23e90*/  IMAD R14, R5, UR8, R14 ;  /* 0x00000008050e7c24 */ /* 0x000fe2000f8e020e */
[----:B------:R-:W-:-:S03]  /*23ea0*/  ULDC UR8, c[0x0][0x600] ;  /* 0x0001800000087ab9 */ /* 0x000fc60000000800 */
[----:B------:R-:W-:Y:S01]  /*23eb0*/  IMAD R14, R14, UR8, R7 ;  /* 0x000000080e0e7c24 */ /* 0x000fe2000f8e0207 */
[----:B0-----:R-:W-:-:S13]  /*23ec0*/  ISETP.NE.AND P1, PT, R4, 0x1, PT ;  /* 0x000000010400780c */ /* 0x001fda0003f25270 */
[----:B------:R-:W-:-:S04]  /*23ed0*/  @P1 IMAD R13, R15, R20, R12 ;  /* 0x000000140f0d1224 */ /* 0x000fc800078e020c */
[----:B------:R-:W-:-:S05]  /*23ee0*/  IMAD R13, R16, UR9, R13 ;  /* 0x00000009100d7c24 */ /* 0x000fca000f8e020d */
[----:B------:R-:W-:Y:S02]  /*23ef0*/  SEL R7, R14, R13, !P1 ;  /* 0x0000000d0e077207 */ /* 0x000fe40004800000 */
[----:B------:R-:W-:-:S07]  /*23f00*/  SEL R5, R13, R14, !P1 ;  /* 0x0000000e0d057207 */ /* 0x000fce0004800000 */
.L_x_553:
[----:B------:R-:W-:Y:S05]  /*23f10*/  BSYNC B1 ;  /* 0x0000000000017941 */ /* 0x000fea0003800000 */
.L_x_552:
[----:B------:R-:W-:-:S13]  /*23f20*/  LOP3.LUT P1, RZ, R2, 0xff, RZ, 0xc0, !PT ;  /* 0x000000ff02ff7812 */ /* 0x000fda000782c0ff */
[----:B------:R-:W-:Y:S05]  /*23f30*/  @P1 BRA `(.L_x_556) ;  /* 0xfffffff400001947 */ /* 0x000fea000383ffff */
[----:B------:R-:W-:Y:S05]  /*23f40*/  BSYNC B0 ;  /* 0x0000000000007941 */ /* 0x000fea0003800000 */
.L_x_544:
[----:B------:R-:W-:-:S03]  /*23f50*/  UMOV UR8, 0xffffffff ;  /* 0xffffffff00087882 */ /* 0x000fc60000000000 */
[----:B------:R-:W-:Y:S05]  /*23f60*/  BRA.DIV UR8, `(.L_x_557) ;  /* 0x0000000208d47947 */ /* 0x000fea000b800000 */
[----:B------:R-:W-:-:S13]  /*23f70*/  ELECT P6, URZ, PT ;  /* 0x00000000003f782f */ /* 0x000fda00038c0000 */
.L_x_569:
[----:B------:R-:W-:Y:S04]  /*23f80*/  BSSY B0, `(.L_x_558) ;  /* 0x000001a000007945 */ /* 0x000fe80003800000 */
[----:B------:R-:W-:Y:S05]  /*23f90*/  @!P6 BRA `(.L_x_559) ;  /* 0x000000000060e947 */ /* 0x000fea0003800000 */
[----:B------:R-:W-:-:S04]  /*23fa0*/  ULOP3.LUT UR8, UR40, 0x2, URZ, 0xfc, !UPT ;  /* 0x0000000228087892 */ /* 0x000fc8000f8efc3f */
[----:B------:R-:W-:-:S06]  /*23fb0*/  UISETP.NE.AND UP0, UPT, UR8, 0x3, UPT ;  /* 0x000000030800788c */ /* 0x000fcc000bf05270 */
[----:B------:R-:W-:-:S13]  /*23fc0*/  PLOP3.LUT P0, PT, PT, PT, UP0, 0x80, 0x0 ;  /* 0x000000000000781c */ /* 0x000fda0003f0f008 */
[----:B------:R-:W-:Y:S05]  /*23fd0*/  @!P0 BRA `(.L_x_560) ;  /* 0x0000000000048947 */ /* 0x000fea0003800000 */
[----:B------:R-:W-:Y:S01]  /*23fe0*/  BPT.TRAP 0x1 ;  /* 0x000000040000795c */ /* 0x000fe20000300000 */
.L_x_560:
[----:B------:R-:W0:Y:S01]  /*23ff0*/  S2R R3, SR_CgaCtaId ;  /* 0x0000000000037919 */ /* 0x000e220000008800 */
[----:B------:R-:W-:-:S04]  /*24000*/  MOV R2, 0x400 ;  /* 0x0000040000027802 */ /* 0x000fc80000000f00 */
[----:B0-----:R-:W-:Y:S02]  /*24010*/  LEA R3, R3, R2, 0x18 ;  /* 0x0000000203037211 */ /* 0x001fe400078ec0ff */
[----:B------:R-:W-:Y:S02]  /*24020*/  SHF.L.U32 R2, R8, 0x1f, RZ ;  /* 0x0000001f08027819 */ /* 0x000fe400000006ff */
[----:B------:R-:W-:-:S05]  /*24030*/  IADD3 R3, R3, 0x10, RZ ;  /* 0x0000001003037810 */ /* 0x000fca0007ffe0ff */
[C---:B------:R-:W-:Y:S01]  /*24040*/  IMAD R7, R0.reuse, 0x8, R3 ;  /* 0x0000000800077824 */ /* 0x040fe200078e0203 */
[----:B------:R-:W-:-:S03]  /*24050*/  IADD3 R0, R0, 0x1, RZ ;  /* 0x0000000100007810 */ /* 0x000fc60007ffe0ff */
[----:B------:R-:W0:Y:S01]  /*24060*/  SYNCS.PHASECHK.TRANS64.TRYWAIT P0, [R7+URZ], R2 ;  /* 0x00000002070075a7 */ /* 0x000e22000800017f */
[----:B------:R-:W-:-:S04]  /*24070*/  ISETP.NE.AND P1, PT, R0, 0x2, PT ;  /* 0x000000020000780c */ /* 0x000fc80003f25270 */
[----:B------:R-:W-:Y:S02]  /*24080*/  SEL R5, RZ, 0x1, P1 ;  /* 0x00000001ff057807 */ /* 0x000fe40000800000 */
[----:B------:R-:W-:Y:S02]  /*24090*/  SEL R0, R0, RZ, P1 ;  /* 0x000000ff00007207 */ /* 0x000fe40000800000 */
[----:B------:R-:W-:Y:S01]  /*240a0*/  LOP3.LUT R5, R8, R5, RZ, 0x3c, !PT ;  /* 0x0000000508057212 */ /* 0x000fe200078e3cff */
[----:B0-----:R-:W-:Y:S06]  /*240b0*/  @!P0 BRA `(.L_x_561) ;  /* 0x0000000000a08947 */ /* 0x001fec0003800000 */
.L_x_570:
[----:B------:R-:W-:Y:S01]  /*240c0*/  IMAD R3, R0, 0x8, R3 ;  /* 0x0000000800037824 */ /* 0x000fe200078e0203 */
[----:B------:R-:W-:-:S07]  /*240d0*/  SHF.L.U32 R0, R5, 0x1f, RZ ;  /* 0x0000001f05007819 */ /* 0x000fce00000006ff */
.L_x_562:
[----:B-1----:R1:W2:Y:S02]  /*240e0*/  SYNCS.PHASECHK.TRANS64.TRYWAIT P0, [R3+URZ], R0 ;  /* 0x00000000030075a7 */ /* 0x0022a4000800017f */
[----:B--2---:R-:W-:Y:S05]  /*240f0*/  @!P0 NANOSLEEP.SYNCS 0x989680 ;  /* 0x009896800000895d */ /* 0x004fea0003900000 */
[----:B------:R-:W2:Y:S02]  /*24100*/  @!P0 SYNCS.PHASECHK.TRANS64 P0, [R3+URZ], R0 ;  /* 0x00000000030085a7 */ /* 0x000ea4000800007f */
[----:B--2---:R-:W-:Y:S05]  /*24110*/  @!P0 BRA `(.L_x_562) ;  /* 0xfffffffc00f08947 */ /* 0x004fea000383ffff */
.L_x_559:
[----:B------:R-:W-:Y:S05]  /*24120*/  BSYNC B0 ;  /* 0x0000000000007941 */ /* 0x000fea0003800000 */
.L_x_558:
[----:B------:R-:W-:Y:S05]  /*24130*/  EXIT ;  /* 0x000000000000794d */ /* 0x000fea0003800000 */
.L_x_17:
[----:B-1----:R1:W4:Y:S02]  /*24140*/  SYNCS.PHASECHK.TRANS64.TRYWAIT P1, [R3+URZ], R0 ;  /* 0x00000000030075a7 */ /* 0x002324000802017f */
[----:B----4-:R-:W-:Y:S05]  /*24150*/  @!P1 NANOSLEEP.SYNCS 0x989680 ;  /* 0x009896800000995d */ /* 0x010fea0003900000 */
[----:B------:R-:W4:Y:S02]  /*24160*/  @!P1 SYNCS.PHASECHK.TRANS64 P1, [R3+URZ], R0 ;  /* 0x00000000030095a7 */ /* 0x000f24000802007f */
[----:B----4-:R-:W-:Y:S05]  /*24170*/  @!P1 BRA `(.L_x_17) ;  /* 0xfffffffc00f09947 */ /* 0x010fea000383ffff */
[----:B------:R-:W-:Y:S05]  /*24180*/  BRA `(.L_x_16) ;  /* 0xfffffdd000307947 */ /* 0x000fea000383ffff */
.L_x_22:
[----:B-1----:R-:W-:-:S04]  /*24190*/  MOV R4, UR4 ;  /* 0x0000000400047c02 */ /* 0x002fc80008000f00 */
[----:B------:R1:W2:Y:S03]  /*241a0*/  SYNCS.PHASECHK.TRANS64.TRYWAIT P1, [R4+URZ], R3 ;  /* 0x00000003040075a7 */ /* 0x0002a6000802017f */
[----:B--2---:R-:W-:Y:S05]  /*241b0*/  @!P1 NANOSLEEP.SYNCS 0x989680 ;  /* 0x009896800000995d */ /* 0x004fea0003900000 */
[----:B------:R-:W2:Y:S02]  /*241c0*/  @!P1 SYNCS.PHASECHK.TRANS64 P1, [R4+URZ], R3 ;  /* 0x00000003040095a7 */ /* 0x000ea4000802007f */
[----:B--2---:R-:W-:Y:S05]  /*241d0*/  @!P1 BRA `(.L_x_22) ;  /* 0xfffffffc00ec9947 */ /* 0x004fea000383ffff */
[----:B------:R-:W-:Y:S05]  /*241e0*/  BRA `(.L_x_21) ;  /* 0xfffffe4800687947 */ /* 0x000fea000383ffff */
.L_x_545:
[----:B------:R-:W-:Y:S01]  /*241f0*/  BSSY B1, `(.L_x_563) ;  /* 0x0000006000017945 */ /* 0x000fe20003800000 */
[----:B------:R-:W-:-:S07]  /*24200*/  IMAD.MOV.U32 R15, RZ, RZ, -0x1 ;  /* 0xffffffffff0f7424 */ /* 0x000fce00078e00ff */
[----:B------:R-:W-:Y:S05]  /*24210*/  WARPSYNC.COLLECTIVE R15, `(.L_x_564) ;  /* 0x000000000f0c7348 */ /* 0x000fea0003c00000 */
[----:B------:R-:W-:Y:S02]  /*24220*/  ELECT P6, UR62, PT ;  /* 0x00000000003e782f */ /* 0x000fe400038c0000 */
[----:B------:R-:W-:Y:S01]  /*24230*/  MOV R14, UR62 ;  /* 0x0000003e000e7c02 */ /* 0x000fe20008000f00 */
[----:B------:R-:W-:Y:S10]  /*24240*/  ENDCOLLECTIVE ;  /* 0x000000000000791b */ /* 0x000ff40003800000 */
.L_x_564:
[----:B------:R-:W-:Y:S05]  /*24250*/  BSYNC B1 ;  /* 0x0000000000017941 */ /* 0x000fea0003800000 */
.L_x_563:
[----:B------:R-:W-:Y:S05]  /*24260*/  BRA `(.L_x_565) ;  /* 0xfffffff000407947 */ /* 0x000fea000383ffff */
.L_x_548:
[----:B0-----:R0:W1:Y:S02]  /*24270*/  SYNCS.PHASECHK.TRANS64.TRYWAIT P1, [R12+URZ+0x10], R5 ;  /* 0x000010050c0075a7 */ /* 0x001064000802017f */
[----:B-1----:R-:W-:Y:S05]  /*24280*/  @!P1 NANOSLEEP.SYNCS 0x989680 ;  /* 0x009896800000995d */ /* 0x002fea0003900000 */
[----:B------:R-:W1:Y:S02]  /*24290*/  @!P1 SYNCS.PHASECHK.TRANS64 P1, [R12+URZ+0x10], R5 ;  /* 0x000010050c0095a7 */ /* 0x000e64000802007f */
[----:B-1----:R-:W-:Y:S05]  /*242a0*/  @!P1 BRA `(.L_x_548) ;  /* 0xfffffffc00f09947 */ /* 0x002fea000383ffff */
[----:B------:R-:W-:Y:S05]  /*242b0*/  BRA `(.L_x_566) ;  /* 0xfffffff000747947 */ /* 0x000fea000383ffff */
.L_x_557:
[----:B------:R-:W-:Y:S01]  /*242c0*/  BSSY B0, `(.L_x_567) ;  /* 0x0000006000007945 */ /* 0x000fe20003800000 */
[----:B------:R-:W-:-:S07]  /*242d0*/  MOV R15, 0xffffffff ;  /* 0xffffffff000f7802 */ /* 0x000fce0000000f00 */
[----:B------:R-:W-:Y:S05]  /*242e0*/  WARPSYNC.COLLECTIVE R15, `(.L_x_568) ;  /* 0x000000000f0c7348 */ /* 0x000fea0003c00000 */
[----:B------:R-:W-:Y:S02]  /*242f0*/  ELECT P6, UR62, PT ;  /* 0x00000000003e782f */ /* 0x000fe400038c0000 */
[----:B------:R-:W-:Y:S01]  /*24300*/  MOV R14, UR62 ;  /* 0x0000003e000e7c02 */ /* 0x000fe20008000f00 */
[----:B------:R-:W-:Y:S10]  /*24310*/  ENDCOLLECTIVE ;  /* 0x000000000000791b */ /* 0x000ff40003800000 */
.L_x_568:
[----:B------:R-:W-:Y:S05]  /*24320*/  BSYNC B0 ;  /* 0x0000000000007941 */ /* 0x000fea0003800000 */
.L_x_567:
[----:B------:R-:W-:Y:S05]  /*24330*/  BRA `(.L_x_569) ;  /* 0xfffffffc00107947 */ /* 0x000fea000383ffff */
.L_x_561:
[----:B0-----:R0:W1:Y:S02]  /*24340*/  SYNCS.PHASECHK.TRANS64.TRYWAIT P0, [R7+URZ], R2 ;  /* 0x00000002070075a7 */ /* 0x001064000800017f */
[----:B-1----:R-:W-:Y:S05]  /*24350*/  @!P0 NANOSLEEP.SYNCS 0x989680 ;  /* 0x009896800000895d */ /* 0x002fea0003900000 */
[----:B------:R-:W1:Y:S02]  /*24360*/  @!P0 SYNCS.PHASECHK.TRANS64 P0, [R7+URZ], R2 ;  /* 0x00000002070085a7 */ /* 0x000e64000800007f */
[----:B-1----:R-:W-:Y:S05]  /*24370*/  @!P0 BRA `(.L_x_561) ;  /* 0xfffffffc00f08947 */ /* 0x002fea000383ffff */
[----:B------:R-:W-:Y:S05]  /*24380*/  BRA `(.L_x_570) ;  /* 0xfffffffc004c7947 */ /* 0x000fea000383ffff */
.L_x_571:
[----:B------:R-:W-:-:S00]  /*24390*/  BRA `(.L_x_571) ;  /* 0xfffffffc00fc7947 */ /* 0x000fc0000383ffff */
[----:B------:R-:W-:-:S00]  /*243a0*/  NOP ;  /* 0x0000000000007918 */ /* 0x000fc00000000000 */
        /* <DEDUP_REMOVED lines=13> */
.L_x_572:


//--------------------- .nv.global.init           --------------------------
	.section	.nv.global.init,"aw",@progbits
.nv.global.init:
	.type		$str$22,@object
	.size		$str$22,($str$23 - $str$22)
$str$22:
        /*0000*/ 	.byte	0x6b, 0x5f, 0x74, 0x69, 0x6c, 0x65, 0x5f, 0x63, 0x6f, 0x75, 0x6e, 0x74, 0x20, 0x3e, 0x3d, 0x20
        /*0010*/ 	.byte	0x31, 0x00
	.type		$str$23,@object
	.size		$str$23,(__unnamed_1 - $str$23)
$str$23:
        /*0012*/ 	.byte	0x2f, 0x74, 0x6d, 0x70, 0x2f, 0x63, 0x75, 0x74, 0x6c, 0x61, 0x73, 0x73, 0x5f, 0x73, 0x77, 0x65
        /*0022*/ 	.byte	0x65, 0x70, 0x5f, 0x73, 0x72, 0x63, 0x2f, 0x69, 0x6e, 0x63, 0x6c, 0x75, 0x64, 0x65, 0x2f, 0x63
        /*0032*/ 	.byte	0x75, 0x74, 0x6c, 0x61, 0x73, 0x73, 0x2f, 0x67, 0x65, 0x6d, 0x6d, 0x2f, 0x63, 0x6f, 0x6c, 0x6c
        /*0042*/ 	.byte	0x65, 0x63, 0x74, 0x69, 0x76, 0x65, 0x2f, 0x73, 0x6d, 0x39, 0x30, 0x5f, 0x6d, 0x6d, 0x61, 0x5f
        /*0052*/ 	.byte	0x74, 0x6d, 0x61, 0x5f, 0x67, 0x6d, 0x6d, 0x61, 0x5f, 0x73, 0x73, 0x5f, 0x77, 0x61, 0x72, 0x70
        /*0062*/ 	.byte	0x73, 0x70, 0x65, 0x63, 0x69, 0x61, 0x6c, 0x69, 0x7a, 0x65, 0x64, 0x2e, 0x68, 0x70, 0x70, 0x00
	.type		__unnamed_1,@object
	.size		__unnamed_1,(.L_0 - __unnamed_1)
__unnamed_1:
        /* <DEDUP_REMOVED lines=181> */
        /*0bc2*/ 	.byte	0x64, 0x65, 0x6e, 0x74, 0x69, 0x74, 0x79, 0x5d, 0x00
.L_0:


//--------------------- .nv.shared._ZN7cutlass13device_kernelINS_4gemm6kernel13GemmUniversalIN4cute5tupleIJiiiiEEENS1_10collective13CollectiveMmaINS1_34MainloopSm90TmaGmmaWarpSpecializedILi2ENS5_IJNS4_1CILi1EEESB_SB_EEENS1_35KernelTmaWarpSpecializedCooperativeEEENS5_IJNSA_ILi192EEENSA_ILi256EEENSA_ILi128EEEEEENS_10bfloat16_tENS5_IJlSB_lEEESJ_SK_NS4_8TiledMMAINS4_8MMA_AtomIJNS4_4SM904GMMA28MMA_64x256x16_F32BF16BF16_SSILNSO_5MajorE0ELSQ_0ELNSO_7ScaleInE1ELSR_1EEEEEENS4_6LayoutINS5_IJNSA_ILi2EEESB_SB_EEENS5_IJSB_NSA_ILi0EEESX_EEEEENS5_IJNS4_10UnderscoreES10_S10_EEEEENS4_13SM90_TMA_LOADENS4_14ComposedLayoutINS4_7SwizzleILi3ELi4ELi3EEENS4_18smem_ptr_flag_bitsILi16EEENSU_INS5_IJNSA_ILi8EEENSA_ILi64EEEEEENS5_IJS1A_SB_EEEEEEEvNS4_8identityES13_S1E_vS1F_EENS_8epilogue10collective6detail29Sm90TmaWarpSpecializedAdapterINS1I_15DefaultEpilogueISJ_SK_SK_NS1H_6thread17LinearCombinationISJ_Li1EffLNS1M_9ScaleType4KindE0ELNS_15FloatRoundStyleE2ESJ_EENS1_15EpilogueDefaultEEEEEvvEEEEvNT_6ParamsE --------------------------
	.section	.nv.shared._ZN7cutlass13device_kernelINS_4gemm6kernel13GemmUniversalIN4cute5tupleIJiiiiEEENS1_10collective13CollectiveMmaINS1_34MainloopSm90TmaGmmaWarpSpecializedILi2ENS5_IJNS4_1CILi1EEESB_SB_EEENS1_35KernelTmaWarpSpecializedCooperativeEEENS5_IJNSA_ILi192EEENSA_ILi256EEENSA_ILi128EEEEEENS_10bfloat16_tENS5_IJlSB_lEEESJ_SK_NS4_8TiledMMAINS4_8MMA_AtomIJNS4_4SM904GMMA28MMA_64x256x16_F32BF16BF16_SSILNSO_5MajorE0ELSQ_0ELNSO_7ScaleInE1ELSR_1EEEEEENS4_6LayoutINS5_IJNSA_ILi2EEESB_SB_EEENS5_IJSB_NSA_ILi0EEESX_EEEEENS5_IJNS4_10UnderscoreES10_S10_EEEEENS4_13SM90_TMA_LOADENS4_14ComposedLayoutINS4_7SwizzleILi3ELi4ELi3EEENS4_18smem_ptr_flag_bitsILi16EEENSU_INS5_IJNSA_ILi8EEENSA_ILi64EEEEEENS5_IJS1A_SB_EEEEEEEvNS4_8identityES13_S1E_vS1F_EENS_8epilogue10collective6detail29Sm90TmaWarpSpecializedAdapterINS1I_15DefaultEpilogueISJ_SK_SK_NS1H_6thread17LinearCombinationISJ_Li1EffLNS1M_9ScaleType4KindE0ELNS_15FloatRoundStyleE2ESJ_EENS1_15EpilogueDefaultEEEEEvvEEEEvNT_6ParamsE,"aw",@nobits
	.sectionflags	@""
	.align	16
	.zero		1024


//--------------------- .nv.shared.reserved.0     --------------------------
	.section	.nv.shared.reserved.0,"aw",@nobits
	.weak		__nv_reservedSMEM_offset_0_alias
	.size		__nv_reservedSMEM_offset_0_alias, 0, 0
	.other		__nv_reservedSMEM_offset_0_alias,@"STO_CUDA_RESERVED_SHARED STV_DEFAULT"
__nv_reservedSMEM_offset_0_alias:
	.zero		0


//--------------------- .nv.global                --------------------------
	.section	.nv.global,"aw",@nobits
.nv.global:
	.type		_ZN39_INTERNAL_23d3879d_4_k_cu_b99319f2_59164cute1_E,@object
	.size		_ZN39_INTERNAL_23d3879d_4_k_cu_b99319f2_59164cute1_E,(_ZN39_INTERNAL_23d3879d_4_k_cu_b99319f2_59164cuda3std3__45__cpo6cbeginE - _ZN39_INTERNAL_23d3879d_4_k_cu_b99319f2_59164cute1_E)
_ZN39_INTERNAL_23d3879d_4_k_cu_b99319f2_59164cute1_E:
	.zero		1
	.type		_ZN39_INTERNAL_23d3879d_4_k_cu_b99319f2_59164cuda3std3__45__cpo6cbeginE,@object
	.size		_ZN39_INTERNAL_23d3879d_4_k_cu_b99319f2_59164cuda3std3__45__cpo6cbeginE,(_ZN39_INTERNAL_23d3879d_4_k_cu_b99319f2_59164cuda3std3__48in_placeE - _ZN39_INTERNAL_23d3879d_4_k_cu_b99319f2_59164cuda3std3__45__cpo6cbeginE)
_ZN39_INTERNAL_23d3879d_4_k_cu_b99319f2_59164cuda3std3__45__cpo6cbeginE:
	.zero		1
	.type		_ZN39_INTERNAL_23d3879d_4_k_cu_b99319f2_59164cuda3std3__48in_placeE,@object
	.size		_ZN39_INTERNAL_23d3879d_4_k_cu_b99319f2_59164cuda3std3__48in_placeE,(_ZN39_INTERNAL_23d3879d_4_k_cu_b99319f2_59164cuda3std6ranges3__45__cpo9iter_moveE - _ZN39_INTERNAL_23d3879d_4_k_cu_b99319f2_59164cuda3std3__48in_placeE)
_ZN39_INTERNAL_23d3879d_4_k_cu_b99319f2_59164cuda3std3__48in_placeE:
	.zero		1
	.type		_ZN39_INTERNAL_23d3879d_4_k_cu_b99319f2_59164cuda3std6ranges3__45__cpo9iter_moveE,@object
	.size		_ZN39_INTERNAL_23d3879d_4_k_cu_b99319f2_59164cuda3std6ranges3__45__cpo9iter_moveE,(_ZN39_INTERNAL_23d3879d_4_k_cu_b99319f2_59164cuda3std3__45__cpo5beginE - _ZN39_INTERNAL_23d3879d_4_k_cu_b99319f2_59164cuda3std6ranges3__45__cpo9iter_moveE)
_ZN39_INTERNAL_23d3879d_4_k_cu_b99319f2_59164cuda3std6ranges3__45__cpo9iter_moveE:
	.zero		1
	.type		_ZN39_INTERNAL_23d3879d_4_k_cu_b99319f2_59164cuda3std3__45__cpo5beginE,@object
	.size		_ZN39_INTERNAL_23d3879d_4_k_cu_b99319f2_59164cuda3std3__45__cpo5beginE,(_ZN39_INTERNAL_23d3879d_4_k_cu_b99319f2_59164cuda3std3__441_GLOBAL__N__23d3879d_4_k_cu_b99319f2_59166ignoreE - _ZN39_INTERNAL_23d3879d_4_k_cu_b99319f2_59164cuda3std3__45__cpo5beginE)
_ZN39_INTERNAL_23d3879d_4_k_cu_b99319f2_59164cuda3std3__45__cpo5beginE:
	.zero		1
	.type		_ZN39_INTERNAL_23d3879d_4_k_cu_b99319f2_59164cuda3std3__441_GLOBAL__N__23d3879d_4_k_cu_b99319f2_59166ignoreE,@object
	.size		_ZN39_INTERNAL_23d3879d_4_k_cu_b99319f2_59164cuda3std3__441_GLOBAL__N__23d3879d_4_k_cu_b99319f2_59166ignoreE,(_ZN39_INTERNAL_23d3879d_4_k_cu_b99319f2_59164cute7productE - _ZN39_INTERNAL_23d3879d_4_k_cu_b99319f2_59164cuda3std3__441_GLOBAL__N__23d3879d_4_k_cu_b99319f2_59166ignoreE)
_ZN39_INTERNAL_23d3879d_4_k_cu_b99319f2_59164cuda3std3__441_GLOBAL__N__23d3879d_4_k_cu_b99319f2_59166ignoreE:
	.zero		1
	.type		_ZN39_INTERNAL_23d3879d_4_k_cu_b99319f2_59164cute7productE,@object
	.size		_ZN39_INTERNAL_23d3879d_4_k_cu_b99319f2_59164cute7productE,(_ZN39_INTERNAL_23d3879d_4_k_cu_b99319f2_59164cuda3std3__45__cpo3endE - _ZN39_INTERNAL_23d3879d_4_k_cu_b99319f2_59164cute7productE)
_ZN39_INTERNAL_23d3879d_4_k_cu_b99319f2_59164cute7productE:
	.zero		1
	.type		_ZN39_INTERNAL_23d3879d_4_k_cu_b99319f2_59164cuda3std3__45__cpo3endE,@object
	.size		_ZN39_INTERNAL_23d3879d_4_k_cu_b99319f2_59164cuda3std3__45__cpo3endE,(_ZN39_INTERNAL_23d3879d_4_k_cu_b99319f2_59164cuda3std3__419piecewise_constructE - _ZN39_INTERNAL_23d3879d_4_k_cu_b99319f2_59164cuda3std3__45__cpo3endE)
_ZN39_INTERNAL_23d3879d_4_k_cu_b99319f2_59164cuda3std3__45__cpo3endE:
	.zero		1
	.type		_ZN39_INTERNAL_23d3879d_4_k_cu_b99319f2_59164cuda3std3__419piecewise_constructE,@object
	.size		_ZN39_INTERNAL_23d3879d_4_k_cu_b99319f2_59164cuda3std3__419piecewise_constructE,(_ZN39_INTERNAL_23d3879d_4_k_cu_b99319f2_59164cuda3std3__45__cpo4cendE - _ZN39_INTERNAL_23d3879d_4_k_cu_b99319f2_59164cuda3std3__419piecewise_constructE)
_ZN39_INTERNAL_23d3879d_4_k_cu_b99319f2_59164cuda3std3__419piecewise_constructE:
	.zero		1
	.type		_ZN39_INTERNAL_23d3879d_4_k_cu_b99319f2_59164cuda3std3__45__cpo4cendE,@object
	.size		_ZN39_INTERNAL_23d3879d_4_k_cu_b99319f2_59164cuda3std3__45__cpo4cendE,(_ZN39_INTERNAL_23d3879d_4_k_cu_b99319f2_59164cuda3std6ranges3__45__cpo4swapE - _ZN39_INTERNAL_23d3879d_4_k_cu_b99319f2_59164cuda3std3__45__cpo4cendE)
_ZN39_INTERNAL_23d3879d_4_k_cu_b99319f2_59164cuda3std3__45__cpo4cendE:
	.zero		1
	.type		_ZN39_INTERNAL_23d3879d_4_k_cu_b99319f2_59164cuda3std6ranges3__45__cpo4swapE,@object
	.size		_ZN39_INTERNAL_23d3879d_4_k_cu_b99319f2_59164cuda3std6ranges3__45__cpo4swapE,(.L_8 - _ZN39_INTERNAL_23d3879d_4_k_cu_b99319f2_59164cuda3std6ranges3__45__cpo4swapE)
_ZN39_INTERNAL_23d3879d_4_k_cu_b99319f2_59164cuda3std6ranges3__45__cpo4swapE:
	.zero		1
.L_8:


//--------------------- .nv.constant0._ZN7cutlass13device_kernelINS_4gemm6kernel13GemmUniversalIN4cute5tupleIJiiiiEEENS1_10collective13CollectiveMmaINS1_34MainloopSm90TmaGmmaWarpSpecializedILi2ENS5_IJNS4_1CILi1EEESB_SB_EEENS1_35KernelTmaWarpSpecializedCooperativeEEENS5_IJNSA_ILi192EEENSA_ILi256EEENSA_ILi128EEEEEENS_10bfloat16_tENS5_IJlSB_lEEESJ_SK_NS4_8TiledMMAINS4_8MMA_AtomIJNS4_4SM904GMMA28MMA_64x256x16_F32BF16BF16_SSILNSO_5MajorE0ELSQ_0ELNSO_7ScaleInE1ELSR_1EEEEEENS4_6LayoutINS5_IJNSA_ILi2EEESB_SB_EEENS5_IJSB_NSA_ILi0EEESX_EEEEENS5_IJNS4_10UnderscoreES10_S10_EEEEENS4_13SM90_TMA_LOADENS4_14ComposedLayoutINS4_7SwizzleILi3ELi4ELi3EEENS4_18smem_ptr_flag_bitsILi16EEENSU_INS5_IJNSA_ILi8EEENSA_ILi64EEEEEENS5_IJS1A_SB_EEEEEEEvNS4_8identityES13_S1E_vS1F_EENS_8epilogue10collective6detail29Sm90TmaWarpSpecializedAdapterINS1I_15DefaultEpilogueISJ_SK_SK_NS1H_6thread17LinearCombinationISJ_Li1EffLNS1M_9ScaleType4KindE0ELNS_15FloatRoundStyleE2ESJ_EENS1_15EpilogueDefaultEEEEEvvEEEEvNT_6ParamsE --------------------------
	.section	.nv.constant0._ZN7cutlass13device_kernelINS_4gemm6kernel13GemmUniversalIN4cute5tupleIJiiiiEEENS1_10collective13CollectiveMmaINS1_34MainloopSm90TmaGmmaWarpSpecializedILi2ENS5_IJNS4_1CILi1EEESB_SB_EEENS1_35KernelTmaWarpSpecializedCooperativeEEENS5_IJNSA_ILi192EEENSA_ILi256EEENSA_ILi128EEEEEENS_10bfloat16_tENS5_IJlSB_lEEESJ_SK_NS4_8TiledMMAINS4_8MMA_AtomIJNS4_4SM904GMMA28MMA_64x256x16_F32BF16BF16_SSILNSO_5MajorE0ELSQ_0ELNSO_7ScaleInE1ELSR_1EEEEEENS4_6LayoutINS5_IJNSA_ILi2EEESB_SB_EEENS5_IJSB_NSA_ILi0EEESX_EEEEENS5_IJNS4_10UnderscoreES10_S10_EEEEENS4_13SM90_TMA_LOADENS4_14ComposedLayoutINS4_7SwizzleILi3ELi4ELi3EEENS4_18smem_ptr_flag_bitsILi16EEENSU_INS5_IJNSA_ILi8EEENSA_ILi64EEEEEENS5_IJS1A_SB_EEEEEEEvNS4_8identityES13_S1E_vS1F_EENS_8epilogue10collective6detail29Sm90TmaWarpSpecializedAdapterINS1I_15DefaultEpilogueISJ_SK_SK_NS1H_6thread17LinearCombinationISJ_Li1EffLNS1M_9ScaleType4KindE0ELNS_15FloatRoundStyleE2ESJ_EENS1_15EpilogueDefaultEEEEEvvEEEEvNT_6ParamsE,"a",@progbits
	.sectionflags	@""
	.align	4
.nv.constant0._ZN7cutlass13device_kernelINS_4gemm6kernel13GemmUniversalIN4cute5tupleIJiiiiEEENS1_10collective13CollectiveMmaINS1_34MainloopSm90TmaGmmaWarpSpecializedILi2ENS5_IJNS4_1CILi1EEESB_SB_EEENS1_35KernelTmaWarpSpecializedCooperativeEEENS5_IJNSA_ILi192EEENSA_ILi256EEENSA_ILi128EEEEEENS_10bfloat16_tENS5_IJlSB_lEEESJ_SK_NS4_8TiledMMAINS4_8MMA_AtomIJNS4_4SM904GMMA28MMA_64x256x16_F32BF16BF16_SSILNSO_5MajorE0ELSQ_0ELNSO_7ScaleInE1ELSR_1EEEEEENS4_6LayoutINS5_IJNSA_ILi2EEESB_SB_EEENS5_IJSB_NSA_ILi0EEESX_EEEEENS5_IJNS4_10UnderscoreES10_S10_EEEEENS4_13SM90_TMA_LOADENS4_14ComposedLayoutINS4_7SwizzleILi3ELi4ELi3EEENS4_18smem_ptr_flag_bitsILi16EEENSU_INS5_IJNSA_ILi8EEENSA_ILi64EEEEEENS5_IJS1A_SB_EEEEEEEvNS4_8identityES13_S1E_vS1F_EENS_8epilogue10collective6detail29Sm90TmaWarpSpecializedAdapterINS1I_15DefaultEpilogueISJ_SK_SK_NS1H_6thread17LinearCombinationISJ_Li1EffLNS1M_9ScaleType4KindE0ELNS_15FloatRoundStyleE2ESJ_EENS1_15EpilogueDefaultEEEEEvvEEEEvNT_6ParamsE:
	.zero		1664


//--------------------- SYMBOLS --------------------------

	.type		.nv.reservedSmem.offset0,@object
	.size		.nv.reservedSmem.offset0,0x4
	.type		__assertfail,@function
